// auto-generated by cutlass_sweep.gemm — config: {"arch": "sm_100", "cluster_m": 1, "cluster_n": 1, "dtype": "tf32", "dtype_b": "tf32", "layout": "nt", "stages": 6, "tile_k": 32, "tile_m": 64, "tile_n": 128}
#include "cutlass/cutlass.h"
#include "cutlass/gemm/collective/collective_builder.hpp"
#include "cutlass/gemm/device/gemm_universal_adapter.h"
#include "cutlass/gemm/kernel/gemm_universal.hpp"
#include "cutlass/epilogue/collective/collective_builder.hpp"

using ElemA = cutlass::tfloat32_t;
using ElemB = cutlass::tfloat32_t;
using ElemCD = cutlass::tfloat32_t;
using Acc  = float;
using TileShape    = cute::Shape<cute::_64, cute::_128, cute::_32>;
using ClusterShape = cute::Shape<cute::_1, cute::_1, cute::_1>;

using CollectiveEpilogue = typename cutlass::epilogue::collective::CollectiveBuilder<
    cutlass::arch::Sm100, cutlass::arch::OpClassTensorOp,
    TileShape, ClusterShape,
    cutlass::epilogue::collective::EpilogueTileAuto,
    Acc, Acc,
    ElemCD, cutlass::layout::RowMajor, 128 / cutlass::sizeof_bits<ElemCD>::value,
    ElemCD, cutlass::layout::RowMajor, 128 / cutlass::sizeof_bits<ElemCD>::value,
    cutlass::epilogue::collective::EpilogueScheduleAuto
  >::CollectiveOp;

using CollectiveMainloop = typename cutlass::gemm::collective::CollectiveBuilder<
    cutlass::arch::Sm100, cutlass::arch::OpClassTensorOp,
    ElemA, cutlass::layout::RowMajor, 128 / cutlass::sizeof_bits<ElemA>::value,
    ElemB, cutlass::layout::ColumnMajor, 128 / cutlass::sizeof_bits<ElemB>::value,
    Acc,
    TileShape, ClusterShape,
    cutlass::gemm::collective::StageCount<6>,
    cutlass::gemm::collective::KernelScheduleAuto
  >::CollectiveOp;

using GemmKernel = cutlass::gemm::kernel::GemmUniversal<
    cute::Shape<int,int,int,int>,
    CollectiveMainloop,
    CollectiveEpilogue
>;
using Gemm = cutlass::gemm::device::GemmUniversalAdapter<GemmKernel>;

// Force the device kernel symbol into the cubin without needing a host main.
auto* _anchor = &cutlass::device_kernel<GemmKernel>;


// ===== COMPILED SASS (sm_100a) =====

	.target	sm_100a

	.elftype	@"ET_EXEC"


//--------------------- .note.nv.tkinfo           --------------------------
	.section	.note.nv.tkinfo,"",@"SHT_NOTE"
	.sectionflags	@"SHF_NOTE_NV_TKINFO"
	.tkinfo
        /*0018*/ 	.word	0x00000002
        /*0030*/ 	.string	""
        /*0030*/ 	.string	"ptxas"
        /*0030*/ 	.string	"Cuda compilation tools, release 13.0, V13.0.88"
        /*0030*/ 	.string	"Build cuda_13.0.r13.0/compiler.36424714_0"
        /*0030*/ 	.string	"-arch sm_100a -m 64 "



//--------------------- .note.nv.cuinfo           --------------------------
	.section	.note.nv.cuinfo,"",@"SHT_NOTE"
	.sectionflags	@"SHF_NOTE_NV_CUINFO"
        /*0018*/ 	.short	0x0002
        /*001a*/ 	.short	0x0064
        /*001c*/ 	.short	0x0082
	.zero		2


//--------------------- .nv.info                  --------------------------
	.section	.nv.info,"",@"SHT_CUDA_INFO"
	.align	4


	//----- nvinfo : EIATTR_REGCOUNT
	.align		4
        /*0000*/ 	.byte	0x04, 0x2f
        /*0002*/ 	.short	(.L_19 - .L_18)
	.align		4
.L_18:
        /*0004*/ 	.word	index@(_ZN7cutlass13device_kernelINS_4gemm6kernel13GemmUniversalIN4cute5tupleIJiiiiEEENS1_10collective13CollectiveMmaINS1_35MainloopSm100TmaUmmaWarpSpecializedILi6ELi2ELi4ENS5_IJNS4_1CILi1EEESB_SB_EEEEENS5_IJNSA_ILi64EEENSA_ILi128EEENSA_ILi32EEEEEENS_10tfloat32_tENS5_IJlSB_lEEESI_SJ_NS4_8TiledMMAINS4_8MMA_AtomIJNS4_17SM100_MMA_TF32_SSISI_SI_fLi64ELi128ELNS4_4UMMA5MajorE0ELSO_0ELNSN_7ScaleInE0ELSP_0EEEEEENS4_6LayoutISC_NS5_IJNSA_ILi0EEEST_ST_EEEEENS5_IJNS4_10UnderscoreESW_SW_EEEEENS4_13SM90_TMA_LOADENS4_14ComposedLayoutINS4_7SwizzleILi3ELi4ELi3EEENS4_18smem_ptr_flag_bitsILi32EEENSS_INS5_IJNSA_ILi8EEESG_EEENS5_IJSG_SB_EEEEEEEvNS4_8identityESZ_S19_vS1A_EENS_8epilogue10collective18CollectiveEpilogueINS1C_23Sm100TmaWarpSpecializedILi4ELi2ELi16ELb1ELb0EEEJSH_NS5_IJNSS_ISE_SB_EENSS_ISG_SB_EEEEESI_SJ_SI_SJ_NS1C_6fusion15FusionCallbacksIS1G_NS1K_17LinearCombinationISI_fSI_fLNS_15FloatRoundStyleE2EEESH_S1J_JEEENS4_5SM1004TMEM4LOAD26SM100_TMEM_LOAD_16dp128b8xESZ_S19_NS4_17SM75_U32x4_LDSM_NENS4_14SM90_TMA_STOREES19_NS4_17SM90_U32x4_STSM_NENS4_39AutoVectorizingCopyWithAssumedAlignmentILi128EEEEEEvvEEEEvNT_6ParamsE)
        /*0008*/ 	.word	0x0000005e


	//----- nvinfo : EIATTR_FRAME_SIZE
	.align		4
.L_19:
        /*000c*/ 	.byte	0x04, 0x11
        /*000e*/ 	.short	(.L_21 - .L_20)
	.align		4
.L_20:
        /*0010*/ 	.word	index@($__internal_2_$__cuda_sm10x_tcgen05_guardrail_trap_unallocated_columns_being_dealloced)
        /*0014*/ 	.word	0x00000000


	//----- nvinfo : EIATTR_FRAME_SIZE
	.align		4
.L_21:
        /*0018*/ 	.byte	0x04, 0x11
        /*001a*/ 	.short	(.L_23 - .L_22)
	.align		4
.L_22:
        /*001c*/ 	.word	index@($__internal_1_$__cuda_sm10x_tcgen05_guardrail_trap_phase_invalid_during_alloc)
        /*0020*/ 	.word	0x00000000


	//----- nvinfo : EIATTR_FRAME_SIZE
	.align		4
.L_23:
        /*0024*/ 	.byte	0x04, 0x11
        /*0026*/ 	.short	(.L_25 - .L_24)
	.align		4
.L_24:
        /*0028*/ 	.word	index@($__internal_0_$__cuda_sm10x_tcgen05_guardrail_trap_col_being_dealloced_not_returned_by_alloc)
        /*002c*/ 	.word	0x00000000


	//----- nvinfo : EIATTR_FRAME_SIZE
	.align		4
.L_25:
        /*0030*/ 	.byte	0x04, 0x11
        /*0032*/ 	.short	(.L_27 - .L_26)
	.align		4
.L_26:
        /*0034*/ 	.word	index@(_ZN7cutlass13device_kernelINS_4gemm6kernel13GemmUniversalIN4cute5tupleIJiiiiEEENS1_10collective13CollectiveMmaINS1_35MainloopSm100TmaUmmaWarpSpecializedILi6ELi2ELi4ENS5_IJNS4_1CILi1EEESB_SB_EEEEENS5_IJNSA_ILi64EEENSA_ILi128EEENSA_ILi32EEEEEENS_10tfloat32_tENS5_IJlSB_lEEESI_SJ_NS4_8TiledMMAINS4_8MMA_AtomIJNS4_17SM100_MMA_TF32_SSISI_SI_fLi64ELi128ELNS4_4UMMA5MajorE0ELSO_0ELNSN_7ScaleInE0ELSP_0EEEEEENS4_6LayoutISC_NS5_IJNSA_ILi0EEEST_ST_EEEEENS5_IJNS4_10UnderscoreESW_SW_EEEEENS4_13SM90_TMA_LOADENS4_14ComposedLayoutINS4_7SwizzleILi3ELi4ELi3EEENS4_18smem_ptr_flag_bitsILi32EEENSS_INS5_IJNSA_ILi8EEESG_EEENS5_IJSG_SB_EEEEEEEvNS4_8identityESZ_S19_vS1A_EENS_8epilogue10collective18CollectiveEpilogueINS1C_23Sm100TmaWarpSpecializedILi4ELi2ELi16ELb1ELb0EEEJSH_NS5_IJNSS_ISE_SB_EENSS_ISG_SB_EEEEESI_SJ_SI_SJ_NS1C_6fusion15FusionCallbacksIS1G_NS1K_17LinearCombinationISI_fSI_fLNS_15FloatRoundStyleE2EEESH_S1J_JEEENS4_5SM1004TMEM4LOAD26SM100_TMEM_LOAD_16dp128b8xESZ_S19_NS4_17SM75_U32x4_LDSM_NENS4_14SM90_TMA_STOREES19_NS4_17SM90_U32x4_STSM_NENS4_39AutoVectorizingCopyWithAssumedAlignmentILi128EEEEEEvvEEEEvNT_6ParamsE)
        /*0038*/ 	.word	0x00000000


	//----- nvinfo : EIATTR_MIN_STACK_SIZE
	.align		4
.L_27:
        /*003c*/ 	.byte	0x04, 0x12
        /*003e*/ 	.short	(.L_29 - .L_28)
	.align		4
.L_28:
        /*0040*/ 	.word	index@(_ZN7cutlass13device_kernelINS_4gemm6kernel13GemmUniversalIN4cute5tupleIJiiiiEEENS1_10collective13CollectiveMmaINS1_35MainloopSm100TmaUmmaWarpSpecializedILi6ELi2ELi4ENS5_IJNS4_1CILi1EEESB_SB_EEEEENS5_IJNSA_ILi64EEENSA_ILi128EEENSA_ILi32EEEEEENS_10tfloat32_tENS5_IJlSB_lEEESI_SJ_NS4_8TiledMMAINS4_8MMA_AtomIJNS4_17SM100_MMA_TF32_SSISI_SI_fLi64ELi128ELNS4_4UMMA5MajorE0ELSO_0ELNSN_7ScaleInE0ELSP_0EEEEEENS4_6LayoutISC_NS5_IJNSA_ILi0EEEST_ST_EEEEENS5_IJNS4_10UnderscoreESW_SW_EEEEENS4_13SM90_TMA_LOADENS4_14ComposedLayoutINS4_7SwizzleILi3ELi4ELi3EEENS4_18smem_ptr_flag_bitsILi32EEENSS_INS5_IJNSA_ILi8EEESG_EEENS5_IJSG_SB_EEEEEEEvNS4_8identityESZ_S19_vS1A_EENS_8epilogue10collective18CollectiveEpilogueINS1C_23Sm100TmaWarpSpecializedILi4ELi2ELi16ELb1ELb0EEEJSH_NS5_IJNSS_ISE_SB_EENSS_ISG_SB_EEEEESI_SJ_SI_SJ_NS1C_6fusion15FusionCallbacksIS1G_NS1K_17LinearCombinationISI_fSI_fLNS_15FloatRoundStyleE2EEESH_S1J_JEEENS4_5SM1004TMEM4LOAD26SM100_TMEM_LOAD_16dp128b8xESZ_S19_NS4_17SM75_U32x4_LDSM_NENS4_14SM90_TMA_STOREES19_NS4_17SM90_U32x4_STSM_NENS4_39AutoVectorizingCopyWithAssumedAlignmentILi128EEEEEEvvEEEEvNT_6ParamsE)
        /*0044*/ 	.word	0x00000000
.L_29:


//--------------------- .nv.compat                --------------------------
	.section	.nv.compat,"",@"SHT_CUDA_COMPAT_INFO"
	.align	4
        /*0000*/ 	.byte	0x02, 0x09, 0x01, 0x00, 0x02, 0x02, 0x02, 0x00, 0x02, 0x05, 0x05, 0x00, 0x03, 0x07, 0x01, 0x01
        /*0010*/ 	.byte	0x02, 0x03, 0x01, 0x00, 0x02, 0x06, 0x01, 0x00, 0x04, 0x0b, 0x08, 0x00, 0x09, 0x00, 0x00, 0x00
        /*0020*/ 	.byte	0x00, 0x00, 0x00, 0x00


//--------------------- .nv.info._ZN7cutlass13device_kernelINS_4gemm6kernel13GemmUniversalIN4cute5tupleIJiiiiEEENS1_10collective13CollectiveMmaINS1_35MainloopSm100TmaUmmaWarpSpecializedILi6ELi2ELi4ENS5_IJNS4_1CILi1EEESB_SB_EEEEENS5_IJNSA_ILi64EEENSA_ILi128EEENSA_ILi32EEEEEENS_10tfloat32_tENS5_IJlSB_lEEESI_SJ_NS4_8TiledMMAINS4_8MMA_AtomIJNS4_17SM100_MMA_TF32_SSISI_SI_fLi64ELi128ELNS4_4UMMA5MajorE0ELSO_0ELNSN_7ScaleInE0ELSP_0EEEEEENS4_6LayoutISC_NS5_IJNSA_ILi0EEEST_ST_EEEEENS5_IJNS4_10UnderscoreESW_SW_EEEEENS4_13SM90_TMA_LOADENS4_14ComposedLayoutINS4_7SwizzleILi3ELi4ELi3EEENS4_18smem_ptr_flag_bitsILi32EEENSS_INS5_IJNSA_ILi8EEESG_EEENS5_IJSG_SB_EEEEEEEvNS4_8identityESZ_S19_vS1A_EENS_8epilogue10collective18CollectiveEpilogueINS1C_23Sm100TmaWarpSpecializedILi4ELi2ELi16ELb1ELb0EEEJSH_NS5_IJNSS_ISE_SB_EENSS_ISG_SB_EEEEESI_SJ_SI_SJ_NS1C_6fusion15FusionCallbacksIS1G_NS1K_17LinearCombinationISI_fSI_fLNS_15FloatRoundStyleE2EEESH_S1J_JEEENS4_5SM1004TMEM4LOAD26SM100_TMEM_LOAD_16dp128b8xESZ_S19_NS4_17SM75_U32x4_LDSM_NENS4_14SM90_TMA_STOREES19_NS4_17SM90_U32x4_STSM_NENS4_39AutoVectorizingCopyWithAssumedAlignmentILi128EEEEEEvvEEEEvNT_6ParamsE --------------------------
	.section	.nv.info._ZN7cutlass13device_kernelINS_4gemm6kernel13GemmUniversalIN4cute5tupleIJiiiiEEENS1_10collective13CollectiveMmaINS1_35MainloopSm100TmaUmmaWarpSpecializedILi6ELi2ELi4ENS5_IJNS4_1CILi1EEESB_SB_EEEEENS5_IJNSA_ILi64EEENSA_ILi128EEENSA_ILi32EEEEEENS_10tfloat32_tENS5_IJlSB_lEEESI_SJ_NS4_8TiledMMAINS4_8MMA_AtomIJNS4_17SM100_MMA_TF32_SSISI_SI_fLi64ELi128ELNS4_4UMMA5MajorE0ELSO_0ELNSN_7ScaleInE0ELSP_0EEEEEENS4_6LayoutISC_NS5_IJNSA_ILi0EEEST_ST_EEEEENS5_IJNS4_10UnderscoreESW_SW_EEEEENS4_13SM90_TMA_LOADENS4_14ComposedLayoutINS4_7SwizzleILi3ELi4ELi3EEENS4_18smem_ptr_flag_bitsILi32EEENSS_INS5_IJNSA_ILi8EEESG_EEENS5_IJSG_SB_EEEEEEEvNS4_8identityESZ_S19_vS1A_EENS_8epilogue10collective18CollectiveEpilogueINS1C_23Sm100TmaWarpSpecializedILi4ELi2ELi16ELb1ELb0EEEJSH_NS5_IJNSS_ISE_SB_EENSS_ISG_SB_EEEEESI_SJ_SI_SJ_NS1C_6fusion15FusionCallbacksIS1G_NS1K_17LinearCombinationISI_fSI_fLNS_15FloatRoundStyleE2EEESH_S1J_JEEENS4_5SM1004TMEM4LOAD26SM100_TMEM_LOAD_16dp128b8xESZ_S19_NS4_17SM75_U32x4_LDSM_NENS4_14SM90_TMA_STOREES19_NS4_17SM90_U32x4_STSM_NENS4_39AutoVectorizingCopyWithAssumedAlignmentILi128EEEEEEvvEEEEvNT_6ParamsE,"",@"SHT_CUDA_INFO"
	.sectionflags	@""
	.align	4


	//----- nvinfo : EIATTR_CUDA_API_VERSION
	.align		4
        /*0000*/ 	.byte	0x04, 0x37
        /*0002*/ 	.short	(.L_31 - .L_30)
.L_30:
        /*0004*/ 	.word	0x00000082


	//----- nvinfo : EIATTR_KPARAM_INFO
	.align		4
.L_31:
        /*0008*/ 	.byte	0x04, 0x17
        /*000a*/ 	.short	(.L_33 - .L_32)
.L_32:
        /*000c*/ 	.word	0x00000000
        /*0010*/ 	.short	0x0000
        /*0012*/ 	.short	0x0000
        /*0014*/ 	.byte	0x00, 0xf0, 0x01, 0x20


	//----- nvinfo : EIATTR_AT_ENTRY_FRAGMENTS
	.align		4
.L_33:
        /*0018*/ 	.byte	0x04, 0x4f
        /*001a*/ 	.short	(.L_35 - .L_34)


	//   ....[0]....
.L_34:
        /*001c*/ 	.word	0x00000006


	//----- nvinfo : EIATTR_RESERVED_SMEM_USED
	.align		4
.L_35:
        /*0020*/ 	.byte	0x01, 0x41
	.zero		2


	//----- nvinfo : EIATTR_SPARSE_MMA_MASK
	.align		4
        /*0024*/ 	.byte	0x03, 0x50
        /*0026*/ 	.short	0x0000


	//----- nvinfo : EIATTR_TCGEN05_1CTA_USED
	.align		4
        /*0028*/ 	.byte	0x01, 0x51
	.zero		2


	//----- nvinfo : EIATTR_MAXREG_COUNT
	.align		4
        /*002c*/ 	.byte	0x03, 0x1b
        /*002e*/ 	.short	0x00ff


	//----- nvinfo : EIATTR_NUM_BARRIERS
	.align		4
        /*0030*/ 	.byte	0x02, 0x4c
        /*0032*/ 	.byte	0x07
	.zero		1


	//----- nvinfo : EIATTR_EXTERNS
	.align		4
        /*0034*/ 	.byte	0x04, 0x0f
        /*0036*/ 	.short	(.L_37 - .L_36)


	//   ....[0]....
	.align		4
.L_36:
        /*0038*/ 	.word	index@(__assertfail)


	//----- nvinfo : EIATTR_MERCURY_ISA_VERSION
	.align		4
.L_37:
        /*003c*/ 	.byte	0x03, 0x5f
        /*003e*/ 	.short	0x0101


	//----- nvinfo : EIATTR_INT_WARP_WIDE_INSTR_OFFSETS
	.align		4
        /*0040*/ 	.byte	0x04, 0x31
        /*0042*/ 	.short	(.L_39 - .L_38)


	//   ....[0]....
.L_38:
        /*0044*/ 	.word	0x00001e20


	//   ....[1]....
        /*0048*/ 	.word	0x000039e0


	//   ....[2]....
        /*004c*/ 	.word	0x00003a10


	//   ....[3]....
        /*0050*/ 	.word	0x00003a60


	//   ....[4]....
        /*0054*/ 	.word	0x00004370


	//   ....[5]....
        /*0058*/ 	.word	0x000043d0


	//   ....[6]....
        /*005c*/ 	.word	0x000044b0


	//   ....[7]....
        /*0060*/ 	.word	0x00004520


	//   ....[8]....
        /*0064*/ 	.word	0x00004630


	//   ....[9]....
        /*0068*/ 	.word	0x000046c0


	//   ....[10]....
        /*006c*/ 	.word	0x00004890


	//   ....[11]....
        /*0070*/ 	.word	0x000049f0


	//----- nvinfo : EIATTR_COOP_GROUP_MASK_REGIDS
	.align		4
.L_39:
        /*0074*/ 	.byte	0x04, 0x29
        /*0076*/ 	.short	(.L_41 - .L_40)


	//   ....[0]....
.L_40:
        /*0078*/ 	.word	0xffffffff


	//   ....[1]....
        /*007c*/ 	.word	0xffffffff


	//   ....[2]....
        /*0080*/ 	.word	0xffffffff


	//   ....[3]....
        /*0084*/ 	.word	0xffffffff


	//   ....[4]....
        /*0088*/ 	.word	0xffffffff


	//   ....[5]....
        /*008c*/ 	.word	0xffffffff


	//   ....[6]....
        /*0090*/ 	.word	0xffffffff


	//   ....[7]....
        /*0094*/ 	.word	0xffffffff


	//   ....[8]....
        /*0098*/ 	.word	0xffffffff


	//   ....[9]....
        /*009c*/ 	.word	0xffffffff


	//   ....[10]....
        /*00a0*/ 	.word	0xffffffff


	//   ....[11]....
        /*00a4*/ 	.word	0xffffffff


	//   ....[12]....
        /*00a8*/ 	.word	0xffffffff


	//----- nvinfo : EIATTR_COOP_GROUP_INSTR_OFFSETS
	.align		4
.L_41:
        /*00ac*/ 	.byte	0x04, 0x28
        /*00ae*/ 	.short	(.L_43 - .L_42)


	//   ....[0]....
.L_42:
        /*00b0*/ 	.word	0x00000090


	//   ....[1]....
        /*00b4*/ 	.word	0x000004d0


	//   ....[2]....
        /*00b8*/ 	.word	0x00000680


	//   ....[3]....
        /*00bc*/ 	.word	0x00000820


	//   ....[4]....
        /*00c0*/ 	.word	0x00000920


	//   ....[5]....
        /*00c4*/ 	.word	0x00000a90


	//   ....[6]....
        /*00c8*/ 	.word	0x00000c30


	//   ....[7]....
        /*00cc*/ 	.word	0x00001d00


	//   ....[8]....
        /*00d0*/ 	.word	0x00002c00


	//   ....[9]....
        /*00d4*/ 	.word	0x00002e10


	//   ....[10]....
        /*00d8*/ 	.word	0x00002e40


	//   ....[11]....
        /*00dc*/ 	.word	0x000038d0


	//   ....[12]....
        /*00e0*/ 	.word	0x00003b00


	//----- nvinfo : EIATTR_VRC_CTA_INIT_COUNT
	.align		4
.L_43:
        /*00e4*/ 	.byte	0x02, 0x4a
        /*00e6*/ 	.byte	0x80
	.zero		1


	//----- nvinfo : EIATTR_SYSCALL_OFFSETS
	.align		4
        /*00e8*/ 	.byte	0x04, 0x46
        /*00ea*/ 	.short	(.L_45 - .L_44)


	//   ....[0]....
.L_44:
        /*00ec*/ 	.word	0x000054b0


	//   ....[1]....
        /*00f0*/ 	.word	0x000055a0


	//   ....[2]....
        /*00f4*/ 	.word	0x00005dd0


	//   ....[3]....
        /*00f8*/ 	.word	0x00006790


	//   ....[4]....
        /*00fc*/ 	.word	0x000070f0


	//   ....[5]....
        /*0100*/ 	.word	0x00007a50


	//----- nvinfo : EIATTR_MBARRIER_INSTR_OFFSETS
	.align		4
.L_45:
        /*0104*/ 	.byte	0x04, 0x39
        /*0106*/ 	.short	(.L_47 - .L_46)


	//   ....[0]....
.L_46:
        /*0108*/ 	.word	0x000005b0
        /*010c*/ 	.word	0x000000ff
        /*0110*/ 	.word	0x00000000
        /*0114*/ 	.short	0x0100
        /*0116*/ 	.byte	0x05
	.zero		1


	//   ....[1]....
        /*0118*/ 	.word	0x000005c0
        /*011c*/ 	.word	0x000000ff
        /*0120*/ 	.word	0x00000030
        /*0124*/ 	.short	0x0100
        /*0126*/ 	.byte	0x05
	.zero		1


	//   ....[2]....
        /*0128*/ 	.word	0x000005d0
        /*012c*/ 	.word	0x000000ff
        /*0130*/ 	.word	0x00000008
        /*0134*/ 	.short	0x0100
        /*0136*/ 	.byte	0x05
	.zero		1


	//   ....[3]....
        /*0138*/ 	.word	0x000005e0
        /*013c*/ 	.word	0x000000ff
        /*0140*/ 	.word	0x00000038
        /*0144*/ 	.short	0x0100
        /*0146*/ 	.byte	0x05
	.zero		1


	//   ....[4]....
        /*0148*/ 	.word	0x000005f0
        /*014c*/ 	.word	0x000000ff
        /*0150*/ 	.word	0x00000010
        /*0154*/ 	.short	0x0100
        /*0156*/ 	.byte	0x05
	.zero		1


	//   ....[5]....
        /*0158*/ 	.word	0x00000600
        /*015c*/ 	.word	0x000000ff
        /*0160*/ 	.word	0x00000040
        /*0164*/ 	.short	0x0100
        /*0166*/ 	.byte	0x05
	.zero		1


	//   ....[6]....
        /*0168*/ 	.word	0x00000610
        /*016c*/ 	.word	0x000000ff
        /*0170*/ 	.word	0x00000018
        /*0174*/ 	.short	0x0100
        /*0176*/ 	.byte	0x05
	.zero		1


	//   ....[7]....
        /*0178*/ 	.word	0x00000620
        /*017c*/ 	.word	0x000000ff
        /*0180*/ 	.word	0x00000048
        /*0184*/ 	.short	0x0100
        /*0186*/ 	.byte	0x05
	.zero		1


	//   ....[8]....
        /*0188*/ 	.word	0x00000630
        /*018c*/ 	.word	0x000000ff
        /*0190*/ 	.word	0x00000020
        /*0194*/ 	.short	0x0100
        /*0196*/ 	.byte	0x05
	.zero		1


	//   ....[9]....
        /*0198*/ 	.word	0x00000640
        /*019c*/ 	.word	0x000000ff
        /*01a0*/ 	.word	0x00000050
        /*01a4*/ 	.short	0x0100
        /*01a6*/ 	.byte	0x05
	.zero		1


	//   ....[10]....
        /*01a8*/ 	.word	0x00000650
        /*01ac*/ 	.word	0x000000ff
        /*01b0*/ 	.word	0x00000028
        /*01b4*/ 	.short	0x0100
        /*01b6*/ 	.byte	0x05
	.zero		1


	//   ....[11]....
        /*01b8*/ 	.word	0x00000660
        /*01bc*/ 	.word	0x000000ff
        /*01c0*/ 	.word	0x00000058
        /*01c4*/ 	.short	0x0100
        /*01c6*/ 	.byte	0x05
	.zero		1


	//   ....[12]....
        /*01c8*/ 	.word	0x00000790
        /*01cc*/ 	.word	0x000000ff
        /*01d0*/ 	.word	0x00000060
        /*01d4*/ 	.short	0x0100
        /*01d6*/ 	.byte	0x07
	.zero		1


	//   ....[13]....
        /*01d8*/ 	.word	0x000007a0
        /*01dc*/ 	.word	0x000000ff
        /*01e0*/ 	.word	0x00000080
        /*01e4*/ 	.short	0x0100
        /*01e6*/ 	.byte	0x07
	.zero		1


	//   ....[14]....
        /*01e8*/ 	.word	0x000007b0
        /*01ec*/ 	.word	0x000000ff
        /*01f0*/ 	.word	0x00000068
        /*01f4*/ 	.short	0x0100
        /*01f6*/ 	.byte	0x07
	.zero		1


	//   ....[15]....
        /*01f8*/ 	.word	0x000007c0
        /*01fc*/ 	.word	0x000000ff
        /*0200*/ 	.word	0x00000088
        /*0204*/ 	.short	0x0100
        /*0206*/ 	.byte	0x07
	.zero		1


	//   ....[16]....
        /*0208*/ 	.word	0x000007d0
        /*020c*/ 	.word	0x000000ff
        /*0210*/ 	.word	0x00000070
        /*0214*/ 	.short	0x0100
        /*0216*/ 	.byte	0x07
	.zero		1


	//   ....[17]....
        /*0218*/ 	.word	0x000007e0
        /*021c*/ 	.word	0x000000ff
        /*0220*/ 	.word	0x00000090
        /*0224*/ 	.short	0x0100
        /*0226*/ 	.byte	0x07
	.zero		1


	//   ....[18]....
        /*0228*/ 	.word	0x000007f0
        /*022c*/ 	.word	0x000000ff
        /*0230*/ 	.word	0x00000078
        /*0234*/ 	.short	0x0100
        /*0236*/ 	.byte	0x07
	.zero		1


	//   ....[19]....
        /*0238*/ 	.word	0x00000800
        /*023c*/ 	.word	0x000000ff
        /*0240*/ 	.word	0x00000098
        /*0244*/ 	.short	0x0100
        /*0246*/ 	.byte	0x07
	.zero		1


	//   ....[20]....
        /*0248*/ 	.word	0x000008f0
        /*024c*/ 	.word	0x000000ff
        /*0250*/ 	.word	0x000000a0
        /*0254*/ 	.short	0x0100
        /*0256*/ 	.byte	0x05
	.zero		1


	//   ....[21]....
        /*0258*/ 	.word	0x00000900
        /*025c*/ 	.word	0x000000ff
        /*0260*/ 	.word	0x000000a8
        /*0264*/ 	.short	0x0100
        /*0266*/ 	.byte	0x05
	.zero		1


	//   ....[22]....
        /*0268*/ 	.word	0x00000a40
        /*026c*/ 	.word	0x000000ff
        /*0270*/ 	.word	0x000000b0
        /*0274*/ 	.short	0x0100
        /*0276*/ 	.byte	0x05
	.zero		1


	//   ....[23]....
        /*0278*/ 	.word	0x00000a50
        /*027c*/ 	.word	0x000000ff
        /*0280*/ 	.word	0x000000c0
        /*0284*/ 	.short	0x0100
        /*0286*/ 	.byte	0x05
	.zero		1


	//   ....[24]....
        /*0288*/ 	.word	0x00000a60
        /*028c*/ 	.word	0x000000ff
        /*0290*/ 	.word	0x000000b8
        /*0294*/ 	.short	0x0100
        /*0296*/ 	.byte	0x05
	.zero		1


	//   ....[25]....
        /*0298*/ 	.word	0x00000a70
        /*029c*/ 	.word	0x000000ff
        /*02a0*/ 	.word	0x000000c8
        /*02a4*/ 	.short	0x0100
        /*02a6*/ 	.byte	0x05
	.zero		1


	//   ....[26]....
        /*02a8*/ 	.word	0x00000ba0
        /*02ac*/ 	.word	0x000000ff
        /*02b0*/ 	.word	0x000000d0
        /*02b4*/ 	.short	0x0100
        /*02b6*/ 	.byte	0x07
	.zero		1


	//   ....[27]....
        /*02b8*/ 	.word	0x00000bb0
        /*02bc*/ 	.word	0x000000ff
        /*02c0*/ 	.word	0x000000f0
        /*02c4*/ 	.short	0x0100
        /*02c6*/ 	.byte	0x07
	.zero		1


	//   ....[28]....
        /*02c8*/ 	.word	0x00000bc0
        /*02cc*/ 	.word	0x000000ff
        /*02d0*/ 	.word	0x000000d8
        /*02d4*/ 	.short	0x0100
        /*02d6*/ 	.byte	0x07
	.zero		1


	//   ....[29]....
        /*02d8*/ 	.word	0x00000bd0
        /*02dc*/ 	.word	0x000000ff
        /*02e0*/ 	.word	0x000000f8
        /*02e4*/ 	.short	0x0100
        /*02e6*/ 	.byte	0x07
	.zero		1


	//   ....[30]....
        /*02e8*/ 	.word	0x00000be0
        /*02ec*/ 	.word	0x000000ff
        /*02f0*/ 	.word	0x000000e0
        /*02f4*/ 	.short	0x0100
        /*02f6*/ 	.byte	0x07
	.zero		1


	//   ....[31]....
        /*02f8*/ 	.word	0x00000bf0
        /*02fc*/ 	.word	0x000000ff
        /*0300*/ 	.word	0x00000100
        /*0304*/ 	.short	0x0100
        /*0306*/ 	.byte	0x07
	.zero		1


	//   ....[32]....
        /*0308*/ 	.word	0x00000c00
        /*030c*/ 	.word	0x000000ff
        /*0310*/ 	.word	0x000000e8
        /*0314*/ 	.short	0x0100
        /*0316*/ 	.byte	0x07
	.zero		1


	//   ....[33]....
        /*0318*/ 	.word	0x00000c10
        /*031c*/ 	.word	0x000000ff
        /*0320*/ 	.word	0x00000108
        /*0324*/ 	.short	0x0100
        /*0326*/ 	.byte	0x07
	.zero		1


	//   ....[34]....
        /*0328*/ 	.word	0x00000d00
        /*032c*/ 	.word	0x000000ff
        /*0330*/ 	.word	0x00000110
        /*0334*/ 	.short	0x0100
        /*0336*/ 	.byte	0x05
	.zero		1


	//   ....[35]....
        /*0338*/ 	.word	0x00000d10
        /*033c*/ 	.word	0x000000ff
        /*0340*/ 	.word	0x00000120
        /*0344*/ 	.short	0x0100
        /*0346*/ 	.byte	0x05
	.zero		1


	//   ....[36]....
        /*0348*/ 	.word	0x00000d20
        /*034c*/ 	.word	0x000000ff
        /*0350*/ 	.word	0x00000118
        /*0354*/ 	.short	0x0100
        /*0356*/ 	.byte	0x05
	.zero		1


	//   ....[37]....
        /*0358*/ 	.word	0x00000d30
        /*035c*/ 	.word	0x000000ff
        /*0360*/ 	.word	0x00000128
        /*0364*/ 	.short	0x0100
        /*0366*/ 	.byte	0x05
	.zero		1


	//   ....[38]....
        /*0368*/ 	.word	0x00001600
        /*036c*/ 	.word	0x00000002
        /*0370*/ 	.word	0x00000120
        /*0374*/ 	.short	0x010a
        /*0376*/ 	.byte	0xff
	.zero		1


	//   ....[39]....
        /*0378*/ 	.word	0x00001630
        /*037c*/ 	.word	0x00000002
        /*0380*/ 	.word	0x00000110
        /*0384*/ 	.short	0x0101
        /*0386*/ 	.byte	0xff
	.zero		1


	//   ....[40]....
        /*0388*/ 	.word	0x00001700
        /*038c*/ 	.word	0x000000ff
        /*0390*/ 	.word	0x00000030
        /*0394*/ 	.short	0x010a
        /*0396*/ 	.byte	0x08
	.zero		1


	//   ....[41]....
        /*0398*/ 	.word	0x000017a0
        /*039c*/ 	.word	0x000000ff
        /*03a0*/ 	.word	0x00000030
        /*03a4*/ 	.short	0x010a
        /*03a6*/ 	.byte	0x21
	.zero		1


	//   ....[42]....
        /*03a8*/ 	.word	0x000018f0
        /*03ac*/ 	.word	0x000000ff
        /*03b0*/ 	.word	0x00000030
        /*03b4*/ 	.short	0x010a
        /*03b6*/ 	.byte	0x08
	.zero		1


	//   ....[43]....
        /*03b8*/ 	.word	0x00001a00
        /*03bc*/ 	.word	0x000000ff
        /*03c0*/ 	.word	0x000000a8
        /*03c4*/ 	.short	0x0101
        /*03c6*/ 	.byte	0x04
	.zero		1


	//   ....[44]....
        /*03c8*/ 	.word	0x00001a20
        /*03cc*/ 	.word	0x000000ff
        /*03d0*/ 	.word	0x00000030
        /*03d4*/ 	.short	0x010a
        /*03d6*/ 	.byte	0x08
	.zero		1


	//   ....[45]....
        /*03d8*/ 	.word	0x00001aa0
        /*03dc*/ 	.word	0x000000ff
        /*03e0*/ 	.word	0x00000030
        /*03e4*/ 	.short	0x010a
        /*03e6*/ 	.byte	0x11
	.zero		1


	//   ....[46]....
        /*03e8*/ 	.word	0x00001bf0
        /*03ec*/ 	.word	0x000000ff
        /*03f0*/ 	.word	0x00000030
        /*03f4*/ 	.short	0x010a
        /*03f6*/ 	.byte	0x08
	.zero		1


	//   ....[47]....
        /*03f8*/ 	.word	0x00001d30
        /*03fc*/ 	.word	0x00000002
        /*0400*/ 	.word	0x000000b0
        /*0404*/ 	.short	0x010a
        /*0406*/ 	.byte	0xff
	.zero		1


	//   ....[48]....
        /*0408*/ 	.word	0x00001df0
        /*040c*/ 	.word	0x00000002
        /*0410*/ 	.word	0x00000000
        /*0414*/ 	.short	0x0101
        /*0416*/ 	.byte	0xff
	.zero		1


	//   ....[49]....
        /*0418*/ 	.word	0x00002350
        /*041c*/ 	.word	0x000000ff
        /*0420*/ 	.word	0x00000000
        /*0424*/ 	.short	0x010a
        /*0426*/ 	.byte	0x05
	.zero		1


	//   ....[50]....
        /*0428*/ 	.word	0x000023e0
        /*042c*/ 	.word	0x000000ff
        /*0430*/ 	.word	0x00000000
        /*0434*/ 	.short	0x010a
        /*0436*/ 	.byte	0x05
	.zero		1


	//   ....[51]....
        /*0438*/ 	.word	0x00002470
        /*043c*/ 	.word	0x000000ff
        /*0440*/ 	.word	0x00000000
        /*0444*/ 	.short	0x010a
        /*0446*/ 	.byte	0x05
	.zero		1


	//   ....[52]....
        /*0448*/ 	.word	0x00002500
        /*044c*/ 	.word	0x000000ff
        /*0450*/ 	.word	0x00000000
        /*0454*/ 	.short	0x010a
        /*0456*/ 	.byte	0x05
	.zero		1


	//   ....[53]....
        /*0458*/ 	.word	0x00002590
        /*045c*/ 	.word	0x000000ff
        /*0460*/ 	.word	0x00000000
        /*0464*/ 	.short	0x010a
        /*0466*/ 	.byte	0x05
	.zero		1


	//   ....[54]....
        /*0468*/ 	.word	0x00002630
        /*046c*/ 	.word	0x00000000
        /*0470*/ 	.word	0x00000000
        /*0474*/ 	.short	0x010a
        /*0476*/ 	.byte	0xff
	.zero		1


	//   ....[55]....
        /*0478*/ 	.word	0x00002750
        /*047c*/ 	.word	0x00000000
        /*0480*/ 	.word	0x00000110
        /*0484*/ 	.short	0x010a
        /*0486*/ 	.byte	0xff
	.zero		1


	//   ....[56]....
        /*0488*/ 	.word	0x000027c0
        /*048c*/ 	.word	0x00000000
        /*0490*/ 	.word	0x00000000
        /*0494*/ 	.short	0x0101
        /*0496*/ 	.byte	0xff
	.zero		1


	//   ....[57]....
        /*0498*/ 	.word	0x000027e0
        /*049c*/ 	.word	0x000000ff
        /*04a0*/ 	.word	0x000000c0
        /*04a4*/ 	.short	0x010a
        /*04a6*/ 	.byte	0x05
	.zero		1


	//   ....[58]....
        /*04a8*/ 	.word	0x00002900
        /*04ac*/ 	.word	0x00000000
        /*04b0*/ 	.word	0x000000b0
        /*04b4*/ 	.short	0x010a
        /*04b6*/ 	.byte	0xff
	.zero		1


	//   ....[59]....
        /*04b8*/ 	.word	0x00002a00
        /*04bc*/ 	.word	0x00000000
        /*04c0*/ 	.word	0x00000000
        /*04c4*/ 	.short	0x0101
        /*04c6*/ 	.byte	0xff
	.zero		1


	//   ....[60]....
        /*04c8*/ 	.word	0x00002a90
        /*04cc*/ 	.word	0x000000ff
        /*04d0*/ 	.word	0x000000c0
        /*04d4*/ 	.short	0x0106
        /*04d6*/ 	.byte	0x05
	.zero		1


	//   ....[61]....
        /*04d8*/ 	.word	0x00002ab0
        /*04dc*/ 	.word	0x000000ff
        /*04e0*/ 	.word	0x000000c0
        /*04e4*/ 	.short	0x010a
        /*04e6*/ 	.byte	0x05
	.zero		1


	//   ....[62]....
        /*04e8*/ 	.word	0x00002b40
        /*04ec*/ 	.word	0x000000ff
        /*04f0*/ 	.word	0x000000c0
        /*04f4*/ 	.short	0x0106
        /*04f6*/ 	.byte	0x04
	.zero		1


	//   ....[63]....
        /*04f8*/ 	.word	0x00002b80
        /*04fc*/ 	.word	0x00000000
        /*0500*/ 	.word	0x000000c0
        /*0504*/ 	.short	0x010a
        /*0506*/ 	.byte	0xff
	.zero		1


	//   ....[64]....
        /*0508*/ 	.word	0x000030c0
        /*050c*/ 	.word	0x00000000
        /*0510*/ 	.word	0x000000b0
        /*0514*/ 	.short	0x010a
        /*0516*/ 	.byte	0xff
	.zero		1


	//   ....[65]....
        /*0518*/ 	.word	0x000031c0
        /*051c*/ 	.word	0x00000003
        /*0520*/ 	.word	0x00000000
        /*0524*/ 	.short	0x0101
        /*0526*/ 	.byte	0xff
	.zero		1


	//   ....[66]....
        /*0528*/ 	.word	0x000031d0
        /*052c*/ 	.word	0x000000ff
        /*0530*/ 	.word	0x00000000
        /*0534*/ 	.short	0x010a
        /*0536*/ 	.byte	0x06
	.zero		1


	//   ....[67]....
        /*0538*/ 	.word	0x00003250
        /*053c*/ 	.word	0x000000ff
        /*0540*/ 	.word	0x000000f0
        /*0544*/ 	.short	0x010a
        /*0546*/ 	.byte	0x07
	.zero		1


	//   ....[68]....
        /*0548*/ 	.word	0x00003330
        /*054c*/ 	.word	0x000000ff
        /*0550*/ 	.word	0x00000000
        /*0554*/ 	.short	0x010a
        /*0556*/ 	.byte	0x06
	.zero		1


	//   ....[69]....
        /*0558*/ 	.word	0x00003460
        /*055c*/ 	.word	0x000000ff
        /*0560*/ 	.word	0x00000000
        /*0564*/ 	.short	0x010a
        /*0566*/ 	.byte	0x1a
	.zero		1


	//   ....[70]....
        /*0568*/ 	.word	0x00003700
        /*056c*/ 	.word	0x000000ff
        /*0570*/ 	.word	0x00000000
        /*0574*/ 	.short	0x010a
        /*0576*/ 	.byte	0x06
	.zero		1


	//   ....[71]....
        /*0578*/ 	.word	0x00003790
        /*057c*/ 	.word	0x000000ff
        /*0580*/ 	.word	0x00000000
        /*0584*/ 	.short	0x010a
        /*0586*/ 	.byte	0x06
	.zero		1


	//   ....[72]....
        /*0588*/ 	.word	0x00003820
        /*058c*/ 	.word	0x000000ff
        /*0590*/ 	.word	0x00000000
        /*0594*/ 	.short	0x010a
        /*0596*/ 	.byte	0x06
	.zero		1


	//   ....[73]....
        /*0598*/ 	.word	0x000038b0
        /*059c*/ 	.word	0x000000ff
        /*05a0*/ 	.word	0x00000000
        /*05a4*/ 	.short	0x010a
        /*05a6*/ 	.byte	0x07
	.zero		1


	//   ....[74]....
        /*05a8*/ 	.word	0x00003d20
        /*05ac*/ 	.word	0x00000000
        /*05b0*/ 	.word	0x000000b0
        /*05b4*/ 	.short	0x010a
        /*05b6*/ 	.byte	0xff
	.zero		1


	//   ....[75]....
        /*05b8*/ 	.word	0x00003de0
        /*05bc*/ 	.word	0x00000000
        /*05c0*/ 	.word	0x00000000
        /*05c4*/ 	.short	0x0101
        /*05c6*/ 	.byte	0xff
	.zero		1


	//   ....[76]....
        /*05c8*/ 	.word	0x00004100
        /*05cc*/ 	.word	0x000000ff
        /*05d0*/ 	.word	0x000000a8
        /*05d4*/ 	.short	0x010a
        /*05d6*/ 	.byte	0x07
	.zero		1


	//   ....[77]....
        /*05d8*/ 	.word	0x000042f0
        /*05dc*/ 	.word	0x000000ff
        /*05e0*/ 	.word	0x00000080
        /*05e4*/ 	.short	0x010a
        /*05e6*/ 	.byte	0x07
	.zero		1


	//   ....[78]....
        /*05e8*/ 	.word	0x00004460
        /*05ec*/ 	.word	0x000000ff
        /*05f0*/ 	.word	0x00000060
        /*05f4*/ 	.short	0x010b
        /*05f6*/ 	.byte	0x07
	.zero		1


	//   ....[79]....
        /*05f8*/ 	.word	0x00004470
        /*05fc*/ 	.word	0x000000ff
        /*0600*/ 	.word	0x00000000
        /*0604*/ 	.short	0x0101
        /*0606*/ 	.byte	0x08
	.zero		1


	//   ....[80]....
        /*0608*/ 	.word	0x00004480
        /*060c*/ 	.word	0x000000ff
        /*0610*/ 	.word	0x00000088
        /*0614*/ 	.short	0x010a
        /*0616*/ 	.byte	0x07
	.zero		1


	//   ....[81]....
        /*0618*/ 	.word	0x000045d0
        /*061c*/ 	.word	0x000000ff
        /*0620*/ 	.word	0x00000068
        /*0624*/ 	.short	0x010b
        /*0626*/ 	.byte	0x07
	.zero		1


	//   ....[82]....
        /*0628*/ 	.word	0x000045e0
        /*062c*/ 	.word	0x000000ff
        /*0630*/ 	.word	0x00000000
        /*0634*/ 	.short	0x0101
        /*0636*/ 	.byte	0x08
	.zero		1


	//   ....[83]....
        /*0638*/ 	.word	0x000045f0
        /*063c*/ 	.word	0x000000ff
        /*0640*/ 	.word	0x00000090
        /*0644*/ 	.short	0x010a
        /*0646*/ 	.byte	0x07
	.zero		1


	//   ....[84]....
        /*0648*/ 	.word	0x00004770
        /*064c*/ 	.word	0x000000ff
        /*0650*/ 	.word	0x00000070
        /*0654*/ 	.short	0x010b
        /*0656*/ 	.byte	0x07
	.zero		1


	//   ....[85]....
        /*0658*/ 	.word	0x000047b0
        /*065c*/ 	.word	0x000000ff
        /*0660*/ 	.word	0x00000000
        /*0664*/ 	.short	0x0101
        /*0666*/ 	.byte	0x08
	.zero		1


	//   ....[86]....
        /*0668*/ 	.word	0x000047f0
        /*066c*/ 	.word	0x000000ff
        /*0670*/ 	.word	0x00000098
        /*0674*/ 	.short	0x010a
        /*0676*/ 	.byte	0x07
	.zero		1


	//   ....[87]....
        /*0678*/ 	.word	0x00004a30
        /*067c*/ 	.word	0x000000ff
        /*0680*/ 	.word	0x00000078
        /*0684*/ 	.short	0x010b
        /*0686*/ 	.byte	0x07
	.zero		1


	//   ....[88]....
        /*0688*/ 	.word	0x00004a50
        /*068c*/ 	.word	0x000000ff
        /*0690*/ 	.word	0x00000000
        /*0694*/ 	.short	0x0101
        /*0696*/ 	.byte	0x0d
	.zero		1


	//   ....[89]....
        /*0698*/ 	.word	0x00004a80
        /*069c*/ 	.word	0x000000ff
        /*06a0*/ 	.word	0x00000080
        /*06a4*/ 	.short	0x010a
        /*06a6*/ 	.byte	0x07
	.zero		1


	//   ....[90]....
        /*06a8*/ 	.word	0x00004aa0
        /*06ac*/ 	.word	0x000000ff
        /*06b0*/ 	.word	0x00000088
        /*06b4*/ 	.short	0x010a
        /*06b6*/ 	.byte	0x07
	.zero		1


	//   ....[91]....
        /*06b8*/ 	.word	0x00004ac0
        /*06bc*/ 	.word	0x000000ff
        /*06c0*/ 	.word	0x00000090
        /*06c4*/ 	.short	0x010a
        /*06c6*/ 	.byte	0x07
	.zero		1


	//   ....[92]....
        /*06c8*/ 	.word	0x00004b00
        /*06cc*/ 	.word	0x00000000
        /*06d0*/ 	.word	0x00000098
        /*06d4*/ 	.short	0x010a
        /*06d6*/ 	.byte	0xff
	.zero		1


	//   ....[93]....
        /*06d8*/ 	.word	0x00004e70
        /*06dc*/ 	.word	0x00000000
        /*06e0*/ 	.word	0x000000b0
        /*06e4*/ 	.short	0x010a
        /*06e6*/ 	.byte	0xff
	.zero		1


	//   ....[94]....
        /*06e8*/ 	.word	0x00004f80
        /*06ec*/ 	.word	0x00000000
        /*06f0*/ 	.word	0x00000000
        /*06f4*/ 	.short	0x0101
        /*06f6*/ 	.byte	0xff
	.zero		1


	//   ....[95]....
        /*06f8*/ 	.word	0x00005a00
        /*06fc*/ 	.word	0x000000ff
        /*0700*/ 	.word	0x00000060
        /*0704*/ 	.short	0x010a
        /*0706*/ 	.byte	0x30
	.zero		1


	//   ....[96]....
        /*0708*/ 	.word	0x00005a40
        /*070c*/ 	.word	0x00000054
        /*0710*/ 	.word	0x000000d0
        /*0714*/ 	.short	0x010a
        /*0716*/ 	.byte	0xff
	.zero		1


	//   ....[97]....
        /*0718*/ 	.word	0x00005bb0
        /*071c*/ 	.word	0x000000ff
        /*0720*/ 	.word	0x00000060
        /*0724*/ 	.short	0x010a
        /*0726*/ 	.byte	0x30
	.zero		1


	//   ....[98]....
        /*0728*/ 	.word	0x00005cb0
        /*072c*/ 	.word	0x00000054
        /*0730*/ 	.word	0x000000d0
        /*0734*/ 	.short	0x010a
        /*0736*/ 	.byte	0xff
	.zero		1


	//   ....[99]....
        /*0738*/ 	.word	0x000064b0
        /*073c*/ 	.word	0x00000000
        /*0740*/ 	.word	0x00000000
        /*0744*/ 	.short	0x0101
        /*0746*/ 	.byte	0xff
	.zero		1


	//   ....[100]....
        /*0748*/ 	.word	0x000064c0
        /*074c*/ 	.word	0x00000002
        /*0750*/ 	.word	0x00000060
        /*0754*/ 	.short	0x010a
        /*0756*/ 	.byte	0xff
	.zero		1


	//   ....[101]....
        /*0758*/ 	.word	0x00006590
        /*075c*/ 	.word	0x00000002
        /*0760*/ 	.word	0x00000060
        /*0764*/ 	.short	0x010a
        /*0766*/ 	.byte	0xff
	.zero		1


	//   ....[102]....
        /*0768*/ 	.word	0x00006e10
        /*076c*/ 	.word	0x00000015
        /*0770*/ 	.word	0x00000000
        /*0774*/ 	.short	0x0101
        /*0776*/ 	.byte	0xff
	.zero		1


	//   ....[103]....
        /*0778*/ 	.word	0x00006e30
        /*077c*/ 	.word	0x00000000
        /*0780*/ 	.word	0x00000060
        /*0784*/ 	.short	0x010a
        /*0786*/ 	.byte	0xff
	.zero		1


	//   ....[104]....
        /*0788*/ 	.word	0x00006ef0
        /*078c*/ 	.word	0x00000000
        /*0790*/ 	.word	0x00000060
        /*0794*/ 	.short	0x010a
        /*0796*/ 	.byte	0xff
	.zero		1


	//   ....[105]....
        /*0798*/ 	.word	0x00007770
        /*079c*/ 	.word	0x00000015
        /*07a0*/ 	.word	0x00000000
        /*07a4*/ 	.short	0x0101
        /*07a6*/ 	.byte	0xff
	.zero		1


	//   ....[106]....
        /*07a8*/ 	.word	0x00007790
        /*07ac*/ 	.word	0x00000002
        /*07b0*/ 	.word	0x00000060
        /*07b4*/ 	.short	0x010a
        /*07b6*/ 	.byte	0xff
	.zero		1


	//   ....[107]....
        /*07b8*/ 	.word	0x00007850
        /*07bc*/ 	.word	0x00000002
        /*07c0*/ 	.word	0x00000060
        /*07c4*/ 	.short	0x010a
        /*07c6*/ 	.byte	0xff
	.zero		1


	//   ....[108]....
        /*07c8*/ 	.word	0x00007bc0
        /*07cc*/ 	.word	0x000000ff
        /*07d0*/ 	.word	0x00000000
        /*07d4*/ 	.short	0x0101
        /*07d6*/ 	.byte	0x05
	.zero		1


	//   ....[109]....
        /*07d8*/ 	.word	0x00008130
        /*07dc*/ 	.word	0x00000000
        /*07e0*/ 	.word	0x00000000
        /*07e4*/ 	.short	0x0101
        /*07e6*/ 	.byte	0xff
	.zero		1


	//   ....[110]....
        /*07e8*/ 	.word	0x000083a0
        /*07ec*/ 	.word	0x000000ff
        /*07f0*/ 	.word	0x00000000
        /*07f4*/ 	.short	0x0101
        /*07f6*/ 	.byte	0x04
	.zero		1


	//   ....[111]....
        /*07f8*/ 	.word	0x000083c0
        /*07fc*/ 	.word	0x00000002
        /*0800*/ 	.word	0x00000120
        /*0804*/ 	.short	0x010a
        /*0806*/ 	.byte	0xff
	.zero		1


	//   ....[112]....
        /*0808*/ 	.word	0x00008420
        /*080c*/ 	.word	0x00000002
        /*0810*/ 	.word	0x00000030
        /*0814*/ 	.short	0x010a
        /*0816*/ 	.byte	0xff
	.zero		1


	//   ....[113]....
        /*0818*/ 	.word	0x00008480
        /*081c*/ 	.word	0x00000002
        /*0820*/ 	.word	0x00000030
        /*0824*/ 	.short	0x010a
        /*0826*/ 	.byte	0xff
	.zero		1


	//   ....[114]....
        /*0828*/ 	.word	0x000084d0
        /*082c*/ 	.word	0x00000002
        /*0830*/ 	.word	0x000000b0
        /*0834*/ 	.short	0x010a
        /*0836*/ 	.byte	0xff
	.zero		1


	//   ....[115]....
        /*0838*/ 	.word	0x00008530
        /*083c*/ 	.word	0x00000000
        /*0840*/ 	.word	0x00000000
        /*0844*/ 	.short	0x010a
        /*0846*/ 	.byte	0xff
	.zero		1


	//   ....[116]....
        /*0848*/ 	.word	0x00008590
        /*084c*/ 	.word	0x00000000
        /*0850*/ 	.word	0x00000000
        /*0854*/ 	.short	0x010a
        /*0856*/ 	.byte	0xff
	.zero		1


	//   ....[117]....
        /*0858*/ 	.word	0x000085f0
        /*085c*/ 	.word	0x00000000
        /*0860*/ 	.word	0x00000000
        /*0864*/ 	.short	0x010a
        /*0866*/ 	.byte	0xff
	.zero		1


	//   ....[118]....
        /*0868*/ 	.word	0x00008650
        /*086c*/ 	.word	0x00000000
        /*0870*/ 	.word	0x00000000
        /*0874*/ 	.short	0x010a
        /*0876*/ 	.byte	0xff
	.zero		1


	//   ....[119]....
        /*0878*/ 	.word	0x000086b0
        /*087c*/ 	.word	0x00000000
        /*0880*/ 	.word	0x00000000
        /*0884*/ 	.short	0x010a
        /*0886*/ 	.byte	0xff
	.zero		1


	//   ....[120]....
        /*0888*/ 	.word	0x00008700
        /*088c*/ 	.word	0x00000000
        /*0890*/ 	.word	0x00000110
        /*0894*/ 	.short	0x010a
        /*0896*/ 	.byte	0xff
	.zero		1


	//   ....[121]....
        /*0898*/ 	.word	0x00008760
        /*089c*/ 	.word	0x00000000
        /*08a0*/ 	.word	0x000000c0
        /*08a4*/ 	.short	0x010a
        /*08a6*/ 	.byte	0xff
	.zero		1


	//   ....[122]....
        /*08a8*/ 	.word	0x000087b0
        /*08ac*/ 	.word	0x00000000
        /*08b0*/ 	.word	0x000000b0
        /*08b4*/ 	.short	0x010a
        /*08b6*/ 	.byte	0xff
	.zero		1


	//   ....[123]....
        /*08b8*/ 	.word	0x00008810
        /*08bc*/ 	.word	0x00000000
        /*08c0*/ 	.word	0x000000c0
        /*08c4*/ 	.short	0x010a
        /*08c6*/ 	.byte	0xff
	.zero		1


	//   ....[124]....
        /*08c8*/ 	.word	0x00008860
        /*08cc*/ 	.word	0x00000000
        /*08d0*/ 	.word	0x000000b0
        /*08d4*/ 	.short	0x010a
        /*08d6*/ 	.byte	0xff
	.zero		1


	//   ....[125]....
        /*08d8*/ 	.word	0x000088c0
        /*08dc*/ 	.word	0x00000002
        /*08e0*/ 	.word	0x000000f0
        /*08e4*/ 	.short	0x010a
        /*08e6*/ 	.byte	0xff
	.zero		1


	//   ....[126]....
        /*08e8*/ 	.word	0x00008920
        /*08ec*/ 	.word	0x00000000
        /*08f0*/ 	.word	0x00000000
        /*08f4*/ 	.short	0x010a
        /*08f6*/ 	.byte	0xff
	.zero		1


	//   ....[127]....
        /*08f8*/ 	.word	0x00008980
        /*08fc*/ 	.word	0x00000000
        /*0900*/ 	.word	0x00000000
        /*0904*/ 	.short	0x010a
        /*0906*/ 	.byte	0xff
	.zero		1


	//   ....[128]....
        /*0908*/ 	.word	0x000089e0
        /*090c*/ 	.word	0x00000000
        /*0910*/ 	.word	0x00000000
        /*0914*/ 	.short	0x010a
        /*0916*/ 	.byte	0xff
	.zero		1


	//   ....[129]....
        /*0918*/ 	.word	0x00008a40
        /*091c*/ 	.word	0x00000000
        /*0920*/ 	.word	0x00000000
        /*0924*/ 	.short	0x010a
        /*0926*/ 	.byte	0xff
	.zero		1


	//   ....[130]....
        /*0928*/ 	.word	0x00008aa0
        /*092c*/ 	.word	0x00000000
        /*0930*/ 	.word	0x00000000
        /*0934*/ 	.short	0x010a
        /*0936*/ 	.byte	0xff
	.zero		1


	//   ....[131]....
        /*0938*/ 	.word	0x00008af0
        /*093c*/ 	.word	0x00000000
        /*0940*/ 	.word	0x000000b0
        /*0944*/ 	.short	0x010a
        /*0946*/ 	.byte	0xff
	.zero		1


	//   ....[132]....
        /*0948*/ 	.word	0x00008b50
        /*094c*/ 	.word	0x00000000
        /*0950*/ 	.word	0x000000a8
        /*0954*/ 	.short	0x010a
        /*0956*/ 	.byte	0xff
	.zero		1


	//   ....[133]....
        /*0958*/ 	.word	0x00008bb0
        /*095c*/ 	.word	0x00000000
        /*0960*/ 	.word	0x00000080
        /*0964*/ 	.short	0x010a
        /*0966*/ 	.byte	0xff
	.zero		1


	//   ....[134]....
        /*0968*/ 	.word	0x00008c10
        /*096c*/ 	.word	0x00000000
        /*0970*/ 	.word	0x00000088
        /*0974*/ 	.short	0x010a
        /*0976*/ 	.byte	0xff
	.zero		1


	//   ....[135]....
        /*0978*/ 	.word	0x00008c70
        /*097c*/ 	.word	0x00000000
        /*0980*/ 	.word	0x00000090
        /*0984*/ 	.short	0x010a
        /*0986*/ 	.byte	0xff
	.zero		1


	//   ....[136]....
        /*0988*/ 	.word	0x00008cd0
        /*098c*/ 	.word	0x00000000
        /*0990*/ 	.word	0x00000098
        /*0994*/ 	.short	0x010a
        /*0996*/ 	.byte	0xff
	.zero		1


	//   ....[137]....
        /*0998*/ 	.word	0x00008d30
        /*099c*/ 	.word	0x00000000
        /*09a0*/ 	.word	0x00000080
        /*09a4*/ 	.short	0x010a
        /*09a6*/ 	.byte	0xff
	.zero		1


	//   ....[138]....
        /*09a8*/ 	.word	0x00008d90
        /*09ac*/ 	.word	0x00000000
        /*09b0*/ 	.word	0x00000088
        /*09b4*/ 	.short	0x010a
        /*09b6*/ 	.byte	0xff
	.zero		1


	//   ....[139]....
        /*09b8*/ 	.word	0x00008df0
        /*09bc*/ 	.word	0x00000000
        /*09c0*/ 	.word	0x00000090
        /*09c4*/ 	.short	0x010a
        /*09c6*/ 	.byte	0xff
	.zero		1


	//   ....[140]....
        /*09c8*/ 	.word	0x00008e40
        /*09cc*/ 	.word	0x00000000
        /*09d0*/ 	.word	0x000000b0
        /*09d4*/ 	.short	0x010a
        /*09d6*/ 	.byte	0xff
	.zero		1


	//   ....[141]....
        /*09d8*/ 	.word	0x00008ea0
        /*09dc*/ 	.word	0x00000000
        /*09e0*/ 	.word	0x00000060
        /*09e4*/ 	.short	0x010a
        /*09e6*/ 	.byte	0xff
	.zero		1


	//   ....[142]....
        /*09e8*/ 	.word	0x00008ef0
        /*09ec*/ 	.word	0x00000054
        /*09f0*/ 	.word	0x000000d0
        /*09f4*/ 	.short	0x010a
        /*09f6*/ 	.byte	0xff
	.zero		1


	//   ....[143]....
        /*09f8*/ 	.word	0x00008f40
        /*09fc*/ 	.word	0x00000002
        /*0a00*/ 	.word	0x00000060
        /*0a04*/ 	.short	0x010a
        /*0a06*/ 	.byte	0xff
	.zero		1


	//   ....[144]....
        /*0a08*/ 	.word	0x00008f90
        /*0a0c*/ 	.word	0x00000000
        /*0a10*/ 	.word	0x00000060
        /*0a14*/ 	.short	0x010a
        /*0a16*/ 	.byte	0xff
	.zero		1


	//   ....[145]....
        /*0a18*/ 	.word	0x00008fe0
        /*0a1c*/ 	.word	0x00000002
        /*0a20*/ 	.word	0x00000060
        /*0a24*/ 	.short	0x010a
        /*0a26*/ 	.byte	0xff
	.zero		1


	//----- nvinfo : EIATTR_NUM_MBARRIERS
	.align		4
.L_47:
        /*0a28*/ 	.byte	0x03, 0x38
        /*0a2a*/ 	.short	0x0026


	//----- nvinfo : EIATTR_EXIT_INSTR_OFFSETS
	.align		4
        /*0a2c*/ 	.byte	0x04, 0x1c
        /*0a2e*/ 	.short	(.L_49 - .L_48)


	//   ....[0]....
.L_48:
        /*0a30*/ 	.word	0x00002660


	//   ....[1]....
        /*0a34*/ 	.word	0x00002b50


	//   ....[2]....
        /*0a38*/ 	.word	0x00002bb0


	//   ....[3]....
        /*0a3c*/ 	.word	0x00003b10


	//   ....[4]....
        /*0a40*/ 	.word	0x00004b30


	//   ....[5]....
        /*0a44*/ 	.word	0x00004b70


	//   ....[6]....
        /*0a48*/ 	.word	0x00008290


	//   ....[7]....
        /*0a4c*/ 	.word	0x00008310


	//   ....[8]....
        /*0a50*/ 	.word	0x00008340


	//   ....[9]....
        /*0a54*/ 	.word	0x000083b0


	//----- nvinfo : EIATTR_MAX_THREADS
	.align		4
.L_49:
        /*0a58*/ 	.byte	0x04, 0x05
        /*0a5a*/ 	.short	(.L_51 - .L_50)
.L_50:
        /*0a5c*/ 	.word	0x00000100
        /*0a60*/ 	.word	0x00000001
        /*0a64*/ 	.word	0x00000001


	//----- nvinfo : EIATTR_CRS_STACK_SIZE
	.align		4
.L_51:
        /*0a68*/ 	.byte	0x04, 0x1e
        /*0a6a*/ 	.short	(.L_53 - .L_52)
.L_52:
        /*0a6c*/ 	.word	0x00000000


	//----- nvinfo : EIATTR_CBANK_PARAM_SIZE
	.align		4
.L_53:
        /*0a70*/ 	.byte	0x03, 0x19
        /*0a72*/ 	.short	0x0800


	//----- nvinfo : EIATTR_PARAM_CBANK
	.align		4
        /*0a74*/ 	.byte	0x04, 0x0a
        /*0a76*/ 	.short	(.L_55 - .L_54)
	.align		4
.L_54:
        /*0a78*/ 	.word	index@(.nv.constant0._ZN7cutlass13device_kernelINS_4gemm6kernel13GemmUniversalIN4cute5tupleIJiiiiEEENS1_10collective13CollectiveMmaINS1_35MainloopSm100TmaUmmaWarpSpecializedILi6ELi2ELi4ENS5_IJNS4_1CILi1EEESB_SB_EEEEENS5_IJNSA_ILi64EEENSA_ILi128EEENSA_ILi32EEEEEENS_10tfloat32_tENS5_IJlSB_lEEESI_SJ_NS4_8TiledMMAINS4_8MMA_AtomIJNS4_17SM100_MMA_TF32_SSISI_SI_fLi64ELi128ELNS4_4UMMA5MajorE0ELSO_0ELNSN_7ScaleInE0ELSP_0EEEEEENS4_6LayoutISC_NS5_IJNSA_ILi0EEEST_ST_EEEEENS5_IJNS4_10UnderscoreESW_SW_EEEEENS4_13SM90_TMA_LOADENS4_14ComposedLayoutINS4_7SwizzleILi3ELi4ELi3EEENS4_18smem_ptr_flag_bitsILi32EEENSS_INS5_IJNSA_ILi8EEESG_EEENS5_IJSG_SB_EEEEEEEvNS4_8identityESZ_S19_vS1A_EENS_8epilogue10collective18CollectiveEpilogueINS1C_23Sm100TmaWarpSpecializedILi4ELi2ELi16ELb1ELb0EEEJSH_NS5_IJNSS_ISE_SB_EENSS_ISG_SB_EEEEESI_SJ_SI_SJ_NS1C_6fusion15FusionCallbacksIS1G_NS1K_17LinearCombinationISI_fSI_fLNS_15FloatRoundStyleE2EEESH_S1J_JEEENS4_5SM1004TMEM4LOAD26SM100_TMEM_LOAD_16dp128b8xESZ_S19_NS4_17SM75_U32x4_LDSM_NENS4_14SM90_TMA_STOREES19_NS4_17SM90_U32x4_STSM_NENS4_39AutoVectorizingCopyWithAssumedAlignmentILi128EEEEEEvvEEEEvNT_6ParamsE)
        /*0a7c*/ 	.short	0x0380
        /*0a7e*/ 	.short	0x0800


	//----- nvinfo : EIATTR_SW_WAR
	.align		4
.L_55:
        /*0a80*/ 	.byte	0x04, 0x36
        /*0a82*/ 	.short	(.L_57 - .L_56)
.L_56:
        /*0a84*/ 	.word	0x00000008
.L_57:


//--------------------- .nv.callgraph             --------------------------
	.section	.nv.callgraph,"",@"SHT_CUDA_CALLGRAPH"
	.align	4
	.sectionentsize	8
	.align		4
        /*0000*/ 	.word	0x00000000
	.align		4
        /*0004*/ 	.word	0xffffffff
	.align		4
        /*0008*/ 	.word	index@(_ZN7cutlass13device_kernelINS_4gemm6kernel13GemmUniversalIN4cute5tupleIJiiiiEEENS1_10collective13CollectiveMmaINS1_35MainloopSm100TmaUmmaWarpSpecializedILi6ELi2ELi4ENS5_IJNS4_1CILi1EEESB_SB_EEEEENS5_IJNSA_ILi64EEENSA_ILi128EEENSA_ILi32EEEEEENS_10tfloat32_tENS5_IJlSB_lEEESI_SJ_NS4_8TiledMMAINS4_8MMA_AtomIJNS4_17SM100_MMA_TF32_SSISI_SI_fLi64ELi128ELNS4_4UMMA5MajorE0ELSO_0ELNSN_7ScaleInE0ELSP_0EEEEEENS4_6LayoutISC_NS5_IJNSA_ILi0EEEST_ST_EEEEENS5_IJNS4_10UnderscoreESW_SW_EEEEENS4_13SM90_TMA_LOADENS4_14ComposedLayoutINS4_7SwizzleILi3ELi4ELi3EEENS4_18smem_ptr_flag_bitsILi32EEENSS_INS5_IJNSA_ILi8EEESG_EEENS5_IJSG_SB_EEEEEEEvNS4_8identityESZ_S19_vS1A_EENS_8epilogue10collective18CollectiveEpilogueINS1C_23Sm100TmaWarpSpecializedILi4ELi2ELi16ELb1ELb0EEEJSH_NS5_IJNSS_ISE_SB_EENSS_ISG_SB_EEEEESI_SJ_SI_SJ_NS1C_6fusion15FusionCallbacksIS1G_NS1K_17LinearCombinationISI_fSI_fLNS_15FloatRoundStyleE2EEESH_S1J_JEEENS4_5SM1004TMEM4LOAD26SM100_TMEM_LOAD_16dp128b8xESZ_S19_NS4_17SM75_U32x4_LDSM_NENS4_14SM90_TMA_STOREES19_NS4_17SM90_U32x4_STSM_NENS4_39AutoVectorizingCopyWithAssumedAlignmentILi128EEEEEEvvEEEEvNT_6ParamsE)
	.align		4
        /*000c*/ 	.word	index@(__assertfail)
	.align		4
        /*0010*/ 	.word	0x00000000
	.align		4
        /*0014*/ 	.word	0xfffffffe
	.align		4
        /*0018*/ 	.word	0x00000000
	.align		4
        /*001c*/ 	.word	0xfffffffd
	.align		4
        /*0020*/ 	.word	0x00000000
	.align		4
        /*0024*/ 	.word	0xfffffffc


//--------------------- .nv.constant4             --------------------------
	.section	.nv.constant4,"a",@progbits
	.align	8
	.align		8
.nv.constant4:
        /*0000*/ 	.dword	__assertfail
	.align		8
        /*0008*/ 	.dword	__unnamed_1
	.align		8
        /*0010*/ 	.dword	__unnamed_2
	.align		8
        /*0018*/ 	.dword	_ZN40_INTERNAL_e9265f1c_4_k_cu_0d72c903_261654cuda3std3__45__cpo5beginE
	.align		8
        /*0020*/ 	.dword	_ZN40_INTERNAL_e9265f1c_4_k_cu_0d72c903_261654cuda3std3__45__cpo3endE
	.align		8
        /*0028*/ 	.dword	_ZN40_INTERNAL_e9265f1c_4_k_cu_0d72c903_261654cuda3std3__45__cpo6cbeginE
	.align		8
        /*0030*/ 	.dword	_ZN40_INTERNAL_e9265f1c_4_k_cu_0d72c903_261654cuda3std3__45__cpo4cendE
	.align		8
        /*0038*/ 	.dword	_ZN40_INTERNAL_e9265f1c_4_k_cu_0d72c903_261654cuda3std3__442_GLOBAL__N__e9265f1c_4_k_cu_0d72c903_261656ignoreE
	.align		8
        /*0040*/ 	.dword	_ZN40_INTERNAL_e9265f1c_4_k_cu_0d72c903_261654cuda3std3__419piecewise_constructE
	.align		8
        /*0048*/ 	.dword	_ZN40_INTERNAL_e9265f1c_4_k_cu_0d72c903_261654cuda3std3__48in_placeE
	.align		8
        /*0050*/ 	.dword	_ZN40_INTERNAL_e9265f1c_4_k_cu_0d72c903_261654cuda3std6ranges3__45__cpo4swapE
	.align		8
        /*0058*/ 	.dword	_ZN40_INTERNAL_e9265f1c_4_k_cu_0d72c903_261654cuda3std6ranges3__45__cpo9iter_moveE
	.align		8
        /*0060*/ 	.dword	_ZN40_INTERNAL_e9265f1c_4_k_cu_0d72c903_261654cute7productE
	.align		8
        /*0068*/ 	.dword	_ZN40_INTERNAL_e9265f1c_4_k_cu_0d72c903_261654cute1_E
	.align		8
        /*0070*/ 	.dword	$str$25
	.align		8
        /*0078*/ 	.dword	$str$26
	.align		8
        /*0080*/ 	.dword	$str$27
	.align		8
        /*0088*/ 	.dword	$str$28


//--------------------- .text._ZN7cutlass13device_kernelINS_4gemm6kernel13GemmUniversalIN4cute5tupleIJiiiiEEENS1_10collective13CollectiveMmaINS1_35MainloopSm100TmaUmmaWarpSpecializedILi6ELi2ELi4ENS5_IJNS4_1CILi1EEESB_SB_EEEEENS5_IJNSA_ILi64EEENSA_ILi128EEENSA_ILi32EEEEEENS_10tfloat32_tENS5_IJlSB_lEEESI_SJ_NS4_8TiledMMAINS4_8MMA_AtomIJNS4_17SM100_MMA_TF32_SSISI_SI_fLi64ELi128ELNS4_4UMMA5MajorE0ELSO_0ELNSN_7ScaleInE0ELSP_0EEEEEENS4_6LayoutISC_NS5_IJNSA_ILi0EEEST_ST_EEEEENS5_IJNS4_10UnderscoreESW_SW_EEEEENS4_13SM90_TMA_LOADENS4_14ComposedLayoutINS4_7SwizzleILi3ELi4ELi3EEENS4_18smem_ptr_flag_bitsILi32EEENSS_INS5_IJNSA_ILi8EEESG_EEENS5_IJSG_SB_EEEEEEEvNS4_8identityESZ_S19_vS1A_EENS_8epilogue10collective18CollectiveEpilogueINS1C_23Sm100TmaWarpSpecializedILi4ELi2ELi16ELb1ELb0EEEJSH_NS5_IJNSS_ISE_SB_EENSS_ISG_SB_EEEEESI_SJ_SI_SJ_NS1C_6fusion15FusionCallbacksIS1G_NS1K_17LinearCombinationISI_fSI_fLNS_15FloatRoundStyleE2EEESH_S1J_JEEENS4_5SM1004TMEM4LOAD26SM100_TMEM_LOAD_16dp128b8xESZ_S19_NS4_17SM75_U32x4_LDSM_NENS4_14SM90_TMA_STOREES19_NS4_17SM90_U32x4_STSM_NENS4_39AutoVectorizingCopyWithAssumedAlignmentILi128EEEEEEvvEEEEvNT_6ParamsE --------------------------
	.section	.text._ZN7cutlass13device_kernelINS_4gemm6kernel13GemmUniversalIN4cute5tupleIJiiiiEEENS1_10collective13CollectiveMmaINS1_35MainloopSm100TmaUmmaWarpSpecializedILi6ELi2ELi4ENS5_IJNS4_1CILi1EEESB_SB_EEEEENS5_IJNSA_ILi64EEENSA_ILi128EEENSA_ILi32EEEEEENS_10tfloat32_tENS5_IJlSB_lEEESI_SJ_NS4_8TiledMMAINS4_8MMA_AtomIJNS4_17SM100_MMA_TF32_SSISI_SI_fLi64ELi128ELNS4_4UMMA5MajorE0ELSO_0ELNSN_7ScaleInE0ELSP_0EEEEEENS4_6LayoutISC_NS5_IJNSA_ILi0EEEST_ST_EEEEENS5_IJNS4_10UnderscoreESW_SW_EEEEENS4_13SM90_TMA_LOADENS4_14ComposedLayoutINS4_7SwizzleILi3ELi4ELi3EEENS4_18smem_ptr_flag_bitsILi32EEENSS_INS5_IJNSA_ILi8EEESG_EEENS5_IJSG_SB_EEEEEEEvNS4_8identityESZ_S19_vS1A_EENS_8epilogue10collective18CollectiveEpilogueINS1C_23Sm100TmaWarpSpecializedILi4ELi2ELi16ELb1ELb0EEEJSH_NS5_IJNSS_ISE_SB_EENSS_ISG_SB_EEEEESI_SJ_SI_SJ_NS1C_6fusion15FusionCallbacksIS1G_NS1K_17LinearCombinationISI_fSI_fLNS_15FloatRoundStyleE2EEESH_S1J_JEEENS4_5SM1004TMEM4LOAD26SM100_TMEM_LOAD_16dp128b8xESZ_S19_NS4_17SM75_U32x4_LDSM_NENS4_14SM90_TMA_STOREES19_NS4_17SM90_U32x4_STSM_NENS4_39AutoVectorizingCopyWithAssumedAlignmentILi128EEEEEEvvEEEEvNT_6ParamsE,"ax",@progbits
	.align	128
.text._ZN7cutlass13device_kernelINS_4gemm6kernel13GemmUniversalIN4cute5tupleIJiiiiEEENS1_10collective13CollectiveMmaINS1_35MainloopSm100TmaUmmaWarpSpecializedILi6ELi2ELi4ENS5_IJNS4_1CILi1EEESB_SB_EEEEENS5_IJNSA_ILi64EEENSA_ILi128EEENSA_ILi32EEEEEENS_10tfloat32_tENS5_IJlSB_lEEESI_SJ_NS4_8TiledMMAINS4_8MMA_AtomIJNS4_17SM100_MMA_TF32_SSISI_SI_fLi64ELi128ELNS4_4UMMA5MajorE0ELSO_0ELNSN_7ScaleInE0ELSP_0EEEEEENS4_6LayoutISC_NS5_IJNSA_ILi0EEEST_ST_EEEEENS5_IJNS4_10UnderscoreESW_SW_EEEEENS4_13SM90_TMA_LOADENS4_14ComposedLayoutINS4_7SwizzleILi3ELi4ELi3EEENS4_18smem_ptr_flag_bitsILi32EEENSS_INS5_IJNSA_ILi8EEESG_EEENS5_IJSG_SB_EEEEEEEvNS4_8identityESZ_S19_vS1A_EENS_8epilogue10collective18CollectiveEpilogueINS1C_23Sm100TmaWarpSpecializedILi4ELi2ELi16ELb1ELb0EEEJSH_NS5_IJNSS_ISE_SB_EENSS_ISG_SB_EEEEESI_SJ_SI_SJ_NS1C_6fusion15FusionCallbacksIS1G_NS1K_17LinearCombinationISI_fSI_fLNS_15FloatRoundStyleE2EEESH_S1J_JEEENS4_5SM1004TMEM4LOAD26SM100_TMEM_LOAD_16dp128b8xESZ_S19_NS4_17SM75_U32x4_LDSM_NENS4_14SM90_TMA_STOREES19_NS4_17SM90_U32x4_STSM_NENS4_39AutoVectorizingCopyWithAssumedAlignmentILi128EEEEEEvvEEEEvNT_6ParamsE:
        .type           _ZN7cutlass13device_kernelINS_4gemm6kernel13GemmUniversalIN4cute5tupleIJiiiiEEENS1_10collective13CollectiveMmaINS1_35MainloopSm100TmaUmmaWarpSpecializedILi6ELi2ELi4ENS5_IJNS4_1CILi1EEESB_SB_EEEEENS5_IJNSA_ILi64EEENSA_ILi128EEENSA_ILi32EEEEEENS_10tfloat32_tENS5_IJlSB_lEEESI_SJ_NS4_8TiledMMAINS4_8MMA_AtomIJNS4_17SM100_MMA_TF32_SSISI_SI_fLi64ELi128ELNS4_4UMMA5MajorE0ELSO_0ELNSN_7ScaleInE0ELSP_0EEEEEENS4_6LayoutISC_NS5_IJNSA_ILi0EEEST_ST_EEEEENS5_IJNS4_10UnderscoreESW_SW_EEEEENS4_13SM90_TMA_LOADENS4_14ComposedLayoutINS4_7SwizzleILi3ELi4ELi3EEENS4_18smem_ptr_flag_bitsILi32EEENSS_INS5_IJNSA_ILi8EEESG_EEENS5_IJSG_SB_EEEEEEEvNS4_8identityESZ_S19_vS1A_EENS_8epilogue10collective18CollectiveEpilogueINS1C_23Sm100TmaWarpSpecializedILi4ELi2ELi16ELb1ELb0EEEJSH_NS5_IJNSS_ISE_SB_EENSS_ISG_SB_EEEEESI_SJ_SI_SJ_NS1C_6fusion15FusionCallbacksIS1G_NS1K_17LinearCombinationISI_fSI_fLNS_15FloatRoundStyleE2EEESH_S1J_JEEENS4_5SM1004TMEM4LOAD26SM100_TMEM_LOAD_16dp128b8xESZ_S19_NS4_17SM75_U32x4_LDSM_NENS4_14SM90_TMA_STOREES19_NS4_17SM90_U32x4_STSM_NENS4_39AutoVectorizingCopyWithAssumedAlignmentILi128EEEEEEvvEEEEvNT_6ParamsE,@function
        .size           _ZN7cutlass13device_kernelINS_4gemm6kernel13GemmUniversalIN4cute5tupleIJiiiiEEENS1_10collective13CollectiveMmaINS1_35MainloopSm100TmaUmmaWarpSpecializedILi6ELi2ELi4ENS5_IJNS4_1CILi1EEESB_SB_EEEEENS5_IJNSA_ILi64EEENSA_ILi128EEENSA_ILi32EEEEEENS_10tfloat32_tENS5_IJlSB_lEEESI_SJ_NS4_8TiledMMAINS4_8MMA_AtomIJNS4_17SM100_MMA_TF32_SSISI_SI_fLi64ELi128ELNS4_4UMMA5MajorE0ELSO_0ELNSN_7ScaleInE0ELSP_0EEEEEENS4_6LayoutISC_NS5_IJNSA_ILi0EEEST_ST_EEEEENS5_IJNS4_10UnderscoreESW_SW_EEEEENS4_13SM90_TMA_LOADENS4_14ComposedLayoutINS4_7SwizzleILi3ELi4ELi3EEENS4_18smem_ptr_flag_bitsILi32EEENSS_INS5_IJNSA_ILi8EEESG_EEENS5_IJSG_SB_EEEEEEEvNS4_8identityESZ_S19_vS1A_EENS_8epilogue10collective18CollectiveEpilogueINS1C_23Sm100TmaWarpSpecializedILi4ELi2ELi16ELb1ELb0EEEJSH_NS5_IJNSS_ISE_SB_EENSS_ISG_SB_EEEEESI_SJ_SI_SJ_NS1C_6fusion15FusionCallbacksIS1G_NS1K_17LinearCombinationISI_fSI_fLNS_15FloatRoundStyleE2EEESH_S1J_JEEENS4_5SM1004TMEM4LOAD26SM100_TMEM_LOAD_16dp128b8xESZ_S19_NS4_17SM75_U32x4_LDSM_NENS4_14SM90_TMA_STOREES19_NS4_17SM90_U32x4_STSM_NENS4_39AutoVectorizingCopyWithAssumedAlignmentILi128EEEEEEvvEEEEvNT_6ParamsE,(.L_x_182 - _ZN7cutlass13device_kernelINS_4gemm6kernel13GemmUniversalIN4cute5tupleIJiiiiEEENS1_10collective13CollectiveMmaINS1_35MainloopSm100TmaUmmaWarpSpecializedILi6ELi2ELi4ENS5_IJNS4_1CILi1EEESB_SB_EEEEENS5_IJNSA_ILi64EEENSA_ILi128EEENSA_ILi32EEEEEENS_10tfloat32_tENS5_IJlSB_lEEESI_SJ_NS4_8TiledMMAINS4_8MMA_AtomIJNS4_17SM100_MMA_TF32_SSISI_SI_fLi64ELi128ELNS4_4UMMA5MajorE0ELSO_0ELNSN_7ScaleInE0ELSP_0EEEEEENS4_6LayoutISC_NS5_IJNSA_ILi0EEEST_ST_EEEEENS5_IJNS4_10UnderscoreESW_SW_EEEEENS4_13SM90_TMA_LOADENS4_14ComposedLayoutINS4_7SwizzleILi3ELi4ELi3EEENS4_18smem_ptr_flag_bitsILi32EEENSS_INS5_IJNSA_ILi8EEESG_EEENS5_IJSG_SB_EEEEEEEvNS4_8identityESZ_S19_vS1A_EENS_8epilogue10collective18CollectiveEpilogueINS1C_23Sm100TmaWarpSpecializedILi4ELi2ELi16ELb1ELb0EEEJSH_NS5_IJNSS_ISE_SB_EENSS_ISG_SB_EEEEESI_SJ_SI_SJ_NS1C_6fusion15FusionCallbacksIS1G_NS1K_17LinearCombinationISI_fSI_fLNS_15FloatRoundStyleE2EEESH_S1J_JEEENS4_5SM1004TMEM4LOAD26SM100_TMEM_LOAD_16dp128b8xESZ_S19_NS4_17SM75_U32x4_LDSM_NENS4_14SM90_TMA_STOREES19_NS4_17SM90_U32x4_STSM_NENS4_39AutoVectorizingCopyWithAssumedAlignmentILi128EEEEEEvvEEEEvNT_6ParamsE)
        .other          _ZN7cutlass13device_kernelINS_4gemm6kernel13GemmUniversalIN4cute5tupleIJiiiiEEENS1_10collective13CollectiveMmaINS1_35MainloopSm100TmaUmmaWarpSpecializedILi6ELi2ELi4ENS5_IJNS4_1CILi1EEESB_SB_EEEEENS5_IJNSA_ILi64EEENSA_ILi128EEENSA_ILi32EEEEEENS_10tfloat32_tENS5_IJlSB_lEEESI_SJ_NS4_8TiledMMAINS4_8MMA_AtomIJNS4_17SM100_MMA_TF32_SSISI_SI_fLi64ELi128ELNS4_4UMMA5MajorE0ELSO_0ELNSN_7ScaleInE0ELSP_0EEEEEENS4_6LayoutISC_NS5_IJNSA_ILi0EEEST_ST_EEEEENS5_IJNS4_10UnderscoreESW_SW_EEEEENS4_13SM90_TMA_LOADENS4_14ComposedLayoutINS4_7SwizzleILi3ELi4ELi3EEENS4_18smem_ptr_flag_bitsILi32EEENSS_INS5_IJNSA_ILi8EEESG_EEENS5_IJSG_SB_EEEEEEEvNS4_8identityESZ_S19_vS1A_EENS_8epilogue10collective18CollectiveEpilogueINS1C_23Sm100TmaWarpSpecializedILi4ELi2ELi16ELb1ELb0EEEJSH_NS5_IJNSS_ISE_SB_EENSS_ISG_SB_EEEEESI_SJ_SI_SJ_NS1C_6fusion15FusionCallbacksIS1G_NS1K_17LinearCombinationISI_fSI_fLNS_15FloatRoundStyleE2EEESH_S1J_JEEENS4_5SM1004TMEM4LOAD26SM100_TMEM_LOAD_16dp128b8xESZ_S19_NS4_17SM75_U32x4_LDSM_NENS4_14SM90_TMA_STOREES19_NS4_17SM90_U32x4_STSM_NENS4_39AutoVectorizingCopyWithAssumedAlignmentILi128EEEEEEvvEEEEvNT_6ParamsE,@"STO_CUDA_ENTRY STV_DEFAULT"
_ZN7cutlass13device_kernelINS_4gemm6kernel13GemmUniversalIN4cute5tupleIJiiiiEEENS1_10collective13CollectiveMmaINS1_35MainloopSm100TmaUmmaWarpSpecializedILi6ELi2ELi4ENS5_IJNS4_1CILi1EEESB_SB_EEEEENS5_IJNSA_ILi64EEENSA_ILi128EEENSA_ILi32EEEEEENS_10tfloat32_tENS5_IJlSB_lEEESI_SJ_NS4_8TiledMMAINS4_8MMA_AtomIJNS4_17SM100_MMA_TF32_SSISI_SI_fLi64ELi128ELNS4_4UMMA5MajorE0ELSO_0ELNSN_7ScaleInE0ELSP_0EEEEEENS4_6LayoutISC_NS5_IJNSA_ILi0EEEST_ST_EEEEENS5_IJNS4_10UnderscoreESW_SW_EEEEENS4_13SM90_TMA_LOADENS4_14ComposedLayoutINS4_7SwizzleILi3ELi4ELi3EEENS4_18smem_ptr_flag_bitsILi32EEENSS_INS5_IJNSA_ILi8EEESG_EEENS5_IJSG_SB_EEEEEEEvNS4_8identityESZ_S19_vS1A_EENS_8epilogue10collective18CollectiveEpilogueINS1C_23Sm100TmaWarpSpecializedILi4ELi2ELi16ELb1ELb0EEEJSH_NS5_IJNSS_ISE_SB_EENSS_ISG_SB_EEEEESI_SJ_SI_SJ_NS1C_6fusion15FusionCallbacksIS1G_NS1K_17LinearCombinationISI_fSI_fLNS_15FloatRoundStyleE2EEESH_S1J_JEEENS4_5SM1004TMEM4LOAD26SM100_TMEM_LOAD_16dp128b8xESZ_S19_NS4_17SM75_U32x4_LDSM_NENS4_14SM90_TMA_STOREES19_NS4_17SM90_U32x4_STSM_NENS4_39AutoVectorizingCopyWithAssumedAlignmentILi128EEEEEEvvEEEEvNT_6ParamsE:
[----:B------:R-:W1:Y:S01]  /*0000*/  LDC R1, c[0x0][0x37c] ;  /* 0x0000df00ff017b82 */ /* 0x000e620000000800 */
[----:B------:R-:W2:Y:S01]  /*0010*/  S2R R77, SR_TID.X ;  /* 0x00000000004d7919 */ /* 0x000ea20000002100 */
[----:B------:R-:W3:Y:S01]  /*0020*/  LDCU.64 UR4, c[0x0][0x890] ;  /* 0x00011200ff0477ac */ /* 0x000ee20008000a00 */
[----:B------:R-:W-:Y:S02]  /*0030*/  PRMT R64, RZ, 0x7610, R64 ;  /* 0x00007610ff407816 */ /* 0x000fe40000000040 */
[----:B------:R-:W-:Y:S01]  /*0040*/  ELECT P5, URZ, PT ;  /* 0x0000000000ff782f */ /* 0x000fe200038a0000 */
[----:B------:R-:W4:Y:S01]  /*0050*/  LDCU.64 UR46, c[0x0][0x358] ;  /* 0x00006b00ff2e77ac */ /* 0x000f220008000a00 */
[----:B---3--:R-:W-:-:S04]  /*0060*/  UISETP.NE.U32.AND UP0, UPT, UR4, URZ, UPT ;  /* 0x000000ff0400728c */ /* 0x008fc8000bf05070 */
[----:B------:R-:W-:Y:S01]  /*0070*/  UISETP.NE.AND.EX UP0, UPT, UR5, URZ, UPT, UP0 ;  /* 0x000000ff0500728c */ /* 0x000fe2000bf05300 */
[----:B--2---:R-:W-:-:S05]  /*0080*/  SHF.R.U32.HI R69, RZ, 0x5, R77 ;  /* 0x00000005ff457819 */ /* 0x004fca000001164d */
[----:B------:R-:W2:Y:S02]  /*0090*/  SHFL.IDX PT, R0, R69, RZ, 0x1f ;  /* 0x00001fff45007589 */ /* 0x000ea400000e0000 */
[----:B--2---:R-:W-:Y:S01]  /*00a0*/  R2UR UR8, R0 ;  /* 0x00000000000872ca */ /* 0x004fe200000e0000 */
[----:B-1--4-:R-:W-:-:S14]  /*00b0*/  BRA.U UP0, `(.L_x_0) ;  /* 0x00000001002c7547 */ /* 0x012fdc000b800000 */
[----:B------:R-:W1:Y:S02]  /*00c0*/  LDCU.64 UR6, c[0x0][0x888] ;  /* 0x00011100ff0677ac */ /* 0x000e640008000a00 */
[----:B-1----:R-:W-:-:S04]  /*00d0*/  UISETP.NE.U32.AND UP0, UPT, UR6, URZ, UPT ;  /* 0x000000ff0600728c */ /* 0x002fc8000bf05070 */
[----:B------:R-:W-:-:S09]  /*00e0*/  UISETP.NE.AND.EX UP0, UPT, UR7, URZ, UPT, UP0 ;  /* 0x000000ff0700728c */ /* 0x000fd2000bf05300 */
[----:B------:R-:W-:Y:S05]  /*00f0*/  BRA.U !UP0, `(.L_x_1) ;  /* 0x0000000108107547 */ /* 0x000fea000b800000 */
[----:B------:R-:W1:Y:S02]  /*0100*/  LDC.64 R2, c[0x0][0x888] ;  /* 0x00022200ff027b82 */ /* 0x000e640000000a00 */
[----:B-1----:R1:W5:Y:S01]  /*0110*/  LDG.E R35, desc[UR46][R2.64] ;  /* 0x0000002e02237981 */ /* 0x002362000c1e1900 */
[----:B------:R-:W-:Y:S01]  /*0120*/  HFMA2 R64, -RZ, RZ, 0, 5.9604644775390625e-08 ;  /* 0x00000001ff407431 */ /* 0x000fe200000001ff */
[----:B------:R-:W-:Y:S05]  /*0130*/  BRA `(.L_x_0) ;  /* 0x00000000000c7947 */ /* 0x000fea0003800000 */
.L_x_1:
[----:B------:R-:W1:Y:S01]  /*0140*/  LDCU UR6, c[0x0][0x880] ;  /* 0x00011000ff0677ac */ /* 0x000e620008000800 */
[----:B------:R-:W-:Y:S01]  /*0150*/  HFMA2 R64, -RZ, RZ, 0, 5.9604644775390625e-08 ;  /* 0x00000001ff407431 */ /* 0x000fe200000001ff */
[----:B-1----:R-:W-:-:S07]  /*0160*/  MOV R35, UR6 ;  /* 0x0000000600237c02 */ /* 0x002fce0008000f00 */
.L_x_0:
[----:B------:R-:W2:Y:S02]  /*0170*/  LDCU.64 UR6, c[0x0][0x8b0] ;  /* 0x00011600ff0677ac */ /* 0x000ea40008000a00 */
[----:B--2---:R-:W-:-:S04]  /*0180*/  UISETP.NE.U32.AND UP0, UPT, UR6, URZ, UPT ;  /* 0x000000ff0600728c */ /* 0x004fc8000bf05070 */
[----:B------:R-:W-:-:S09]  /*0190*/  UISETP.NE.AND.EX UP0, UPT, UR7, URZ, UPT, UP0 ;  /* 0x000000ff0700728c */ /* 0x000fd2000bf05300 */
[----:B------:R-:W-:Y:S05]  /*01a0*/  BRA.U UP0, `(.L_x_2) ;  /* 0x0000000100247547 */ /* 0x000fea000b800000 */
[----:B------:R-:W2:Y:S02]  /*01b0*/  LDCU.64 UR6, c[0x0][0x8a8] ;  /* 0x00011500ff0677ac */ /* 0x000ea40008000a00 */
[----:B--2---:R-:W-:-:S04]  /*01c0*/  UISETP.NE.U32.AND UP0, UPT, UR6, URZ, UPT ;  /* 0x000000ff0600728c */ /* 0x004fc8000bf05070 */
[----:B------:R-:W-:-:S09]  /*01d0*/  UISETP.NE.AND.EX UP0, UPT, UR7, URZ, UPT, UP0 ;  /* 0x000000ff0700728c */ /* 0x000fd2000bf05300 */
[----:B------:R-:W-:Y:S05]  /*01e0*/  BRA.U !UP0, `(.L_x_3) ;  /* 0x00000001080c7547 */ /* 0x000fea000b800000 */
[----:B-1----:R-:W1:Y:S02]  /*01f0*/  LDC.64 R2, c[0x0][0x8a8] ;  /* 0x00022a00ff027b82 */ /* 0x002e640000000a00 */
[----:B-1----:R2:W5:Y:S01]  /*0200*/  LDG.E R33, desc[UR46][R2.64] ;  /* 0x0000002e02217981 */ /* 0x002562000c1e1900 */
[----:B------:R-:W-:Y:S05]  /*0210*/  BRA `(.L_x_2) ;  /* 0x0000000000087947 */ /* 0x000fea0003800000 */
.L_x_3:
[----:B------:R-:W2:Y:S02]  /*0220*/  LDCU UR6, c[0x0][0x8a0] ;  /* 0x00011400ff0677ac */ /* 0x000ea40008000800 */
[----:B--2---:R-:W-:Y:S02]  /*0230*/  MOV R33, UR6 ;  /* 0x0000000600217c02 */ /* 0x004fe40008000f00 */
.L_x_2:
[----:B------:R-:W-:Y:S01]  /*0240*/  IMAD.U32 R0, RZ, RZ, UR8 ;  /* 0x00000008ff007e24 */ /* 0x000fe2000f8e00ff */
[----:B------:R-:W-:Y:S04]  /*0250*/  BSSY.RECONVERGENT B0, `(.L_x_4) ;  /* 0x000000c000007945 */ /* 0x000fe80003800200 */
[C---:B------:R-:W-:Y:S02]  /*0260*/  ISETP.NE.OR P1, PT, R0.reuse, 0x1, !P5 ;  /* 0x000000010000780c */ /* 0x040fe40006f25670 */
[----:B------:R-:W-:-:S11]  /*0270*/  ISETP.NE.OR P0, PT, R0, 0x3, !P5 ;  /* 0x000000030000780c */ /* 0x000fd60006f05670 */
[----:B------:R-:W-:Y:S05]  /*0280*/  @P1 BRA `(.L_x_5) ;  /* 0x0000000000201947 */ /* 0x000fea0003800000 */
[----:B------:R-:W3:Y:S02]  /*0290*/  LDCU.64 UR6, c[0x0][0x348] ;  /* 0x00006900ff0677ac */ /* 0x000ee40008000a00 */
[----:B---3--:R-:W-:Y:S02]  /*02a0*/  UIADD3 UR10, UP1, UPT, UR6, 0x80, URZ ;  /* 0x00000080060a7890 */ /* 0x008fe4000ff3e0ff */
[----:B------:R-:W-:Y:S02]  /*02b0*/  UIADD3 UR6, UP0, UPT, UR6, 0x180, URZ ;  /* 0x0000018006067890 */ /* 0x000fe4000ff1e0ff */
[----:B------:R-:W-:Y:S02]  /*02c0*/  UIADD3.X UR11, UPT, UPT, URZ, UR7, URZ, UP1, !UPT ;  /* 0x00000007ff0b7290 */ /* 0x000fe40008ffe4ff */
[----:B------:R-:W-:-:S07]  /*02d0*/  UIADD3.X UR7, UPT, UPT, URZ, UR7, URZ, UP0, !UPT ;  /* 0x00000007ff077290 */ /* 0x000fce00087fe4ff */
[----:B------:R3:W-:Y:S02]  /*02e0*/  UTMACCTL.PF [UR10] ;  /* 0x000000000a0079b9 */ /* 0x0007e40008040000 */
[----:B------:R3:W-:Y:S02]  /*02f0*/  UTMACCTL.PF [UR6] ;  /* 0x00000000060079b9 */ /* 0x0007e40008040000 */
[----:B---3--:R-:W-:Y:S01]  /*0300*/  NOP ;  /* 0x0000000000007918 */ /* 0x008fe20000000000 */
.L_x_5:
[----:B------:R-:W-:Y:S05]  /*0310*/  BSYNC.RECONVERGENT B0 ;  /* 0x0000000000007941 */ /* 0x000fea0003800200 */
.L_x_4:
[----:B------:R-:W-:Y:S04]  /*0320*/  BSSY.RECONVERGENT B0, `(.L_x_6) ;  /* 0x000000a000007945 */ /* 0x000fe80003800200 */
        /* <DEDUP_REMOVED lines=9> */
.L_x_7:
[----:B------:R-:W-:Y:S05]  /*03c0*/  BSYNC.RECONVERGENT B0 ;  /* 0x0000000000007941 */ /* 0x000fea0003800200 */
.L_x_6:
[----:B------:R-:W3:Y:S01]  /*03d0*/  LDCU.64 UR6, c[0x0][0x888] ;  /* 0x00011100ff0677ac */ /* 0x000ee20008000a00 */
[----:B------:R-:W-:Y:S02]  /*03e0*/  UISETP.EQ.U32.AND UP1, UPT, UR4, URZ, UPT ;  /* 0x000000ff0400728c */ /* 0x000fe4000bf22070 */
[----:B------:R-:W-:Y:S02]  /*03f0*/  UPLOP3.LUT UP2, UPT, UPT, UPT, UPT, 0x80, 0x8 ;  /* 0x000000000008789c */ /* 0x000fe40003f4f070 */
[----:B---3--:R-:W-:-:S04]  /*0400*/  UISETP.NE.U32.AND UP0, UPT, UR6, URZ, UPT ;  /* 0x000000ff0600728c */ /* 0x008fc8000bf05070 */
[----:B------:R-:W-:-:S04]  /*0410*/  UISETP.NE.AND.EX UP0, UPT, UR7, URZ, UPT, UP0 ;  /* 0x000000ff0700728c */ /* 0x000fc8000bf05300 */
[----:B------:R-:W-:-:S04]  /*0420*/  UISETP.EQ.OR.EX UP3, UPT, UR5, URZ, !UP0, UP1 ;  /* 0x000000ff0500728c */ /* 0x000fc8000c762710 */
[----:B------:R-:W-:-:S05]  /*0430*/  UP2UR UR50, UPR, URZ, 0x8 ;  /* 0x00000008ff327883 */ /* 0x000fca0008000000 */
[----:B------:R-:W-:Y:S07]  /*0440*/  BRA.U !UP3, `(.L_x_8) ;  /* 0x000000010b207547 */ /* 0x000fee000b800000 */
[----:B------:R-:W-:Y:S01]  /*0450*/  UISETP.NE.U32.AND UP2, UPT, UR4, URZ, UPT ;  /* 0x000000ff0400728c */ /* 0x000fe2000bf45070 */
[----:B-----5:R-:W-:Y:S01]  /*0460*/  FSETP.NEU.AND P0, PT, R35, RZ, PT ;  /* 0x000000ff2300720b */ /* 0x020fe20003f0d000 */
[----:B------:R-:W-:Y:S02]  /*0470*/  USEL UR4, URZ, 0xffffffff, UP0 ;  /* 0xffffffffff047887 */ /* 0x000fe40008000000 */
[----:B------:R-:W-:-:S10]  /*0480*/  UISETP.NE.AND.EX UP2, UPT, UR5, URZ, UPT, UP2 ;  /* 0x000000ff0500728c */ /* 0x000fd4000bf45320 */
[----:B------:R-:W-:Y:S01]  /*0490*/  VOTEU.ANY UP1, P0 ;  /* 0x0000000000ff7886 */ /* 0x000fe20000020100 */
[----:B------:R-:W-:-:S04]  /*04a0*/  @!UP2 USEL UR4, URZ, 0xffffffff, UP1 ;  /* 0xffffffffff04a887 */ /* 0x000fc80008800000 */
[----:B------:R-:W-:-:S04]  /*04b0*/  ULOP3.LUT UR4, UR4, 0x1, URZ, 0xc0, !UPT ;  /* 0x0000000104047892 */ /* 0x000fc8000f8ec0ff */
[----:B------:R-:W-:-:S11]  /*04c0*/  UISETP.NE.U32.AND UP2, UPT, UR4, 0x1, UPT ;  /* 0x000000010400788c */ /* 0x000fd6000bf45070 */
.L_x_8:
[----:B-12---:R-:W1:Y:S01]  /*04d0*/  SHFL.IDX PT, R2, R69, RZ, 0x1f ;  /* 0x00001fff45027589 */ /* 0x006e6200000e0000 */
[----:B------:R-:W-:-:S04]  /*04e0*/  UISETP.NE.AND UP1, UPT, UR8, 0x2, UPT ;  /* 0x000000020800788c */ /* 0x000fc8000bf25270 */
[----:B------:R-:W-:Y:S01]  /*04f0*/  USEL UR6, URZ, 0x1, UP1 ;  /* 0x00000001ff067887 */ /* 0x000fe20008800000 */
[----:B-1----:R-:W-:-:S13]  /*0500*/  ISETP.NE.AND P0, PT, R2, RZ, PT ;  /* 0x000000ff0200720c */ /* 0x002fda0003f05270 */
[----:B------:R-:W-:Y:S05]  /*0510*/  @P0 BRA `(.L_x_9) ;  /* 0x0000000000580947 */ /* 0x000fea0003800000 */
[----:B------:R-:W1:Y:S01]  /*0520*/  S2UR UR5, SR_CgaCtaId ;  /* 0x00000000000579c3 */ /* 0x000e620000008800 */
[----:B------:R-:W-:Y:S01]  /*0530*/  UMOV UR7, 0x400 ;  /* 0x0000040000077882 */ /* 0x000fe20000000000 */
[----:B------:R-:W-:Y:S01]  /*0540*/  UMOV UR4, 0x1 ;  /* 0x0000000100047882 */ /* 0x000fe20000000000 */
[----:B------:R-:W-:Y:S01]  /*0550*/  ELECT P0, URZ, PT ;  /* 0x0000000000ff782f */ /* 0x000fe20003800000 */
[----:B------:R-:W-:-:S04]  /*0560*/  UIADD3 UR10, UPT, UPT, -UR4, 0x100000, URZ ;  /* 0x00100000040a7890 */ /* 0x000fc8000fffe1ff */
[----:B------:R-:W-:Y:S02]  /*0570*/  USHF.L.U32 UR11, UR10, 0xb, URZ ;  /* 0x0000000b0a0b7899 */ /* 0x000fe400080006ff */
[----:B------:R-:W-:Y:S02]  /*0580*/  USHF.L.U32 UR10, UR10, 0x1, URZ ;  /* 0x000000010a0a7899 */ /* 0x000fe400080006ff */
[----:B-1----:R-:W-:Y:S01]  /*0590*/  ULEA UR5, UR5, UR7, 0x18 ;  /* 0x0000000705057291 */ /* 0x002fe2000f8ec0ff */
[----:B------:R-:W1:Y:S11]  /*05a0*/  FENCE.VIEW.ASYNC.S ;  /* 0x00000000000073c6 */ /* 0x000e760000000000 */
[----:B-1----:R1:W2:Y:S01]  /*05b0*/  SYNCS.EXCH.64 URZ, [UR5], UR10 ;  /* 0x0000000a05ff75b2 */ /* 0x0022a20008000100 */
[----:B------:R1:W3:Y:S01]  /*05c0*/  SYNCS.EXCH.64 URZ, [UR5+0x30], UR10 ;  /* 0x0000300a05ff75b2 */ /* 0x0002e20008000100 */
[----:B------:R1:W4:Y:S01]  /*05d0*/  SYNCS.EXCH.64 URZ, [UR5+0x8], UR10 ;  /* 0x0000080a05ff75b2 */ /* 0x0003220008000100 */
[----:B------:R1:W1:Y:S01]  /*05e0*/  SYNCS.EXCH.64 URZ, [UR5+0x38], UR10 ;  /* 0x0000380a05ff75b2 */ /* 0x0002620008000100 */
        /* <DEDUP_REMOVED lines=8> */
[----:B------:R-:W-:Y:S01]  /*0670*/  NOP ;  /* 0x0000000000007918 */ /* 0x000fe20000000000 */
.L_x_9:
[----:B------:R-:W2:Y:S01]  /*0680*/  SHFL.IDX PT, R2, R69, RZ, 0x1f ;  /* 0x00001fff45027589 */ /* 0x000ea200000e0000 */
[----:B------:R-:W-:Y:S01]  /*0690*/  NOP ;  /* 0x0000000000007918 */ /* 0x000fe20000000000 */
[----:B--2---:R-:W-:-:S13]  /*06a0*/  ISETP.NE.AND P0, PT, R2, 0x1, PT ;  /* 0x000000010200780c */ /* 0x004fda0003f05270 */
[----:B------:R-:W-:Y:S05]  /*06b0*/  @P0 BRA `(.L_x_10) ;  /* 0x0000000000580947 */ /* 0x000fea0003800000 */
[----:B------:R-:W2:Y:S01]  /*06c0*/  S2UR UR7, SR_CgaCtaId ;  /* 0x00000000000779c3 */ /* 0x000ea20000008800 */
[----:B------:R-:W-:Y:S01]  /*06d0*/  UMOV UR9, 0x400 ;  /* 0x0000040000097882 */ /* 0x000fe20000000000 */
[----:B-1----:R-:W-:Y:S01]  /*06e0*/  UMOV UR5, 0x20 ;  /* 0x0000002000057882 */ /* 0x002fe20000000000 */
[----:B------:R-:W-:Y:S01]  /*06f0*/  UMOV UR4, 0x80 ;  /* 0x0000008000047882 */ /* 0x000fe20000000000 */
[----:B------:R-:W-:-:S04]  /*0700*/  UIADD3 UR10, UPT, UPT, -UR5, 0x100000, URZ ;  /* 0x00100000050a7890 */ /* 0x000fc8000fffe1ff */
[----:B------:R-:W-:Y:S02]  /*0710*/  USHF.L.U32 UR11, UR10, 0xb, URZ ;  /* 0x0000000b0a0b7899 */ /* 0x000fe400080006ff */
[----:B------:R-:W-:Y:S02]  /*0720*/  USHF.L.U32 UR10, UR10, 0x1, URZ ;  /* 0x000000010a0a7899 */ /* 0x000fe400080006ff */
[----:B------:R-:W-:-:S04]  /*0730*/  UIADD3 UR4, UPT, UPT, -UR4, 0x100000, URZ ;  /* 0x0010000004047890 */ /* 0x000fc8000fffe1ff */
[----:B------:R-:W-:Y:S02]  /*0740*/  USHF.L.U32 UR5, UR4, 0xb, URZ ;  /* 0x0000000b04057899 */ /* 0x000fe400080006ff */
[----:B------:R-:W-:Y:S01]  /*0750*/  USHF.L.U32 UR4, UR4, 0x1, URZ ;  /* 0x0000000104047899 */ /* 0x000fe200080006ff */
[----:B------:R-:W-:Y:S01]  /*0760*/  ELECT P0, URZ, PT ;  /* 0x0000000000ff782f */ /* 0x000fe20003800000 */
[----:B--2---:R-:W-:Y:S01]  /*0770*/  ULEA UR7, UR7, UR9, 0x18 ;  /* 0x0000000907077291 */ /* 0x004fe2000f8ec0ff */
[----:B------:R-:W1:Y:S11]  /*0780*/  FENCE.VIEW.ASYNC.S ;  /* 0x00000000000073c6 */ /* 0x000e760000000000 */
[----:B-1----:R2:W1:Y:S01]  /*0790*/  SYNCS.EXCH.64 URZ, [UR7+0x60], UR10 ;  /* 0x0000600a07ff75b2 */ /* 0x0024620008000100 */
[----:B------:R2:W1:Y:S01]  /*07a0*/  SYNCS.EXCH.64 URZ, [UR7+0x80], UR4 ;  /* 0x0000800407ff75b2 */ /* 0x0004620008000100 */
[----:B------:R2:W1:Y:S01]  /*07b0*/  SYNCS.EXCH.64 URZ, [UR7+0x68], UR10 ;  /* 0x0000680a07ff75b2 */ /* 0x0004620008000100 */
[----:B------:R2:W1:Y:S01]  /*07c0*/  SYNCS.EXCH.64 URZ, [UR7+0x88], UR4 ;  /* 0x0000880407ff75b2 */ /* 0x0004620008000100 */
[----:B------:R2:W1:Y:S01]  /*07d0*/  SYNCS.EXCH.64 URZ, [UR7+0x70], UR10 ;  /* 0x0000700a07ff75b2 */ /* 0x0004620008000100 */
[----:B------:R2:W1:Y:S01]  /*07e0*/  SYNCS.EXCH.64 URZ, [UR7+0x90], UR4 ;  /* 0x0000900407ff75b2 */ /* 0x0004620008000100 */
[----:B------:R2:W1:Y:S01]  /*07f0*/  SYNCS.EXCH.64 URZ, [UR7+0x78], UR10 ;  /* 0x0000780a07ff75b2 */ /* 0x0004620008000100 */
[----:B------:R2:W1:Y:S02]  /*0800*/  SYNCS.EXCH.64 URZ, [UR7+0x98], UR4 ;  /* 0x0000980407ff75b2 */ /* 0x0004640008000100 */
[----:B--2---:R-:W-:Y:S01]  /*0810*/  NOP ;  /* 0x0000000000007918 */ /* 0x004fe20000000000 */
.L_x_10:
[----:B------:R-:W2:Y:S01]  /*0820*/  SHFL.IDX PT, R2, R69, RZ, 0x1f ;  /* 0x00001fff45027589 */ /* 0x000ea200000e0000 */
[----:B------:R-:W-:Y:S01]  /*0830*/  NOP ;  /* 0x0000000000007918 */ /* 0x000fe20000000000 */
[----:B--2---:R-:W-:-:S13]  /*0840*/  ISETP.NE.AND P0, PT, R2, 0x3, PT ;  /* 0x000000030200780c */ /* 0x004fda0003f05270 */
[----:B------:R-:W-:Y:S05]  /*0850*/  @P0 BRA `(.L_x_11) ;  /* 0x0000000000300947 */ /* 0x000fea0003800000 */
[----:B-1----:R-:W1:Y:S01]  /*0860*/  S2UR UR5, SR_CgaCtaId ;  /* 0x00000000000579c3 */ /* 0x002e620000008800 */
        /* <DEDUP_REMOVED lines=8> */
[----:B-1----:R2:W1:Y:S01]  /*08f0*/  SYNCS.EXCH.64 URZ, [UR5+0xa0], UR10 ;  /* 0x0000a00a05ff75b2 */ /* 0x0024620008000100 */
[----:B------:R2:W1:Y:S02]  /*0900*/  SYNCS.EXCH.64 URZ, [UR5+0xa8], UR10 ;  /* 0x0000a80a05ff75b2 */ /* 0x0004640008000100 */
[----:B--2---:R-:W-:Y:S01]  /*0910*/  NOP ;  /* 0x0000000000007918 */ /* 0x004fe20000000000 */
.L_x_11:
[----:B------:R-:W2:Y:S01]  /*0920*/  SHFL.IDX PT, R2, R69, RZ, 0x1f ;  /* 0x00001fff45027589 */ /* 0x000ea200000e0000 */
[----:B------:R-:W-:Y:S01]  /*0930*/  NOP ;  /* 0x0000000000007918 */ /* 0x000fe20000000000 */
[----:B--2---:R-:W-:-:S13]  /*0940*/  ISETP.NE.AND P0, PT, R2, 0x4, PT ;  /* 0x000000040200780c */ /* 0x004fda0003f05270 */
[----:B------:R-:W-:Y:S05]  /*0950*/  @P0 BRA `(.L_x_12) ;  /* 0x00000000004c0947 */ /* 0x000fea0003800000 */
[----:B-1----:R-:W1:Y:S01]  /*0960*/  S2UR UR5, SR_CgaCtaId ;  /* 0x00000000000579c3 */ /* 0x002e620000008800 */
[----:B------:R-:W-:Y:S01]  /*0970*/  UMOV UR9, 0x100 ;  /* 0x0000010000097882 */ /* 0x000fe20000000000 */
[----:B------:R-:W-:Y:S01]  /*0980*/  UMOV UR7, 0x400 ;  /* 0x0000040000077882 */ /* 0x000fe20000000000 */
[----:B------:R-:W-:Y:S01]  /*0990*/  USEL UR9, UR9, 0xe0, UP2 ;  /* 0x000000e009097887 */ /* 0x000fe20009000000 */
[----:B------:R-:W-:Y:S01]  /*09a0*/  UMOV UR4, 0x1 ;  /* 0x0000000100047882 */ /* 0x000fe20000000000 */
[----:B------:R-:W-:Y:S01]  /*09b0*/  ELECT P0, URZ, PT ;  /* 0x0000000000ff782f */ /* 0x000fe20003800000 */
[----:B------:R-:W-:-:S04]  /*09c0*/  UIADD3 UR10, UPT, UPT, -UR4, 0x100000, URZ ;  /* 0x00100000040a7890 */ /* 0x000fc8000fffe1ff */
[----:B------:R-:W-:Y:S02]  /*09d0*/  USHF.L.U32 UR11, UR10, 0xb, URZ ;  /* 0x0000000b0a0b7899 */ /* 0x000fe400080006ff */
[----:B------:R-:W-:Y:S02]  /*09e0*/  USHF.L.U32 UR10, UR10, 0x1, URZ ;  /* 0x000000010a0a7899 */ /* 0x000fe400080006ff */
[----:B------:R-:W-:-:S04]  /*09f0*/  UIADD3 UR12, UPT, UPT, -UR9, 0x100000, URZ ;  /* 0x00100000090c7890 */ /* 0x000fc8000fffe1ff */
[----:B------:R-:W-:Y:S02]  /*0a00*/  USHF.L.U32 UR13, UR12, 0xb, URZ ;  /* 0x0000000b0c0d7899 */ /* 0x000fe400080006ff */
[----:B------:R-:W-:Y:S02]  /*0a10*/  USHF.L.U32 UR12, UR12, 0x1, URZ ;  /* 0x000000010c0c7899 */ /* 0x000fe400080006ff */
[----:B-1----:R-:W-:Y:S01]  /*0a20*/  ULEA UR5, UR5, UR7, 0x18 ;  /* 0x0000000705057291 */ /* 0x002fe2000f8ec0ff */
[----:B------:R-:W1:Y:S11]  /*0a30*/  FENCE.VIEW.ASYNC.S ;  /* 0x00000000000073c6 */ /* 0x000e760000000000 */
[----:B-1----:R2:W1:Y:S01]  /*0a40*/  SYNCS.EXCH.64 URZ, [UR5+0xb0], UR10 ;  /* 0x0000b00a05ff75b2 */ /* 0x0024620008000100 */
[----:B------:R2:W1:Y:S01]  /*0a50*/  SYNCS.EXCH.64 URZ, [UR5+0xc0], UR12 ;  /* 0x0000c00c05ff75b2 */ /* 0x0004620008000100 */
[----:B------:R2:W1:Y:S01]  /*0a60*/  SYNCS.EXCH.64 URZ, [UR5+0xb8], UR10 ;  /* 0x0000b80a05ff75b2 */ /* 0x0004620008000100 */
[----:B------:R2:W1:Y:S02]  /*0a70*/  SYNCS.EXCH.64 URZ, [UR5+0xc8], UR12 ;  /* 0x0000c80c05ff75b2 */ /* 0x0004640008000100 */
[----:B--2---:R-:W-:Y:S01]  /*0a80*/  NOP ;  /* 0x0000000000007918 */ /* 0x004fe20000000000 */
.L_x_12:
        /* <DEDUP_REMOVED lines=26> */
.L_x_13:
        /* <DEDUP_REMOVED lines=18> */
.L_x_14:
[----:B-1----:R-:W1:Y:S01]  /*0d50*/  S2UR UR5, SR_CTAID.X ;  /* 0x00000000000579c3 */ /* 0x002e620000002500 */
[----:B------:R-:W-:-:S05]  /*0d60*/  CS2R.32 R63, SR_CgaSize ;  /* 0x00000000003f7805 */ /* 0x000fca0000008a00 */
[----:B------:R-:W-:-:S05]  /*0d70*/  IMAD R63, R63, -0xa0, RZ ;  /* 0xffffff603f3f7824 */ /* 0x000fca00078e02ff */
[----:B------:R-:W-:-:S14]  /*0d80*/  R2UR UR9, R63 ;  /* 0x000000003f0972ca */ /* 0x000fdc00000e0000 */
[----:B------:R-:W2:Y:S01]  /*0d90*/  LDCU UR9, c[0x0][UR9+0x2b0] ;  /* 0x00005600090977ac */ /* 0x000ea20008000800 */
[----:B------:R-:W-:Y:S01]  /*0da0*/  NOP ;  /* 0x0000000000007918 */ /* 0x000fe20000000000 */
[----:B------:R-:W-:-:S05]  /*0db0*/  CS2R.32 R63, SR_CgaSize ;  /* 0x00000000003f7805 */ /* 0x000fca0000008a00 */
[----:B------:R-:W-:-:S05]  /*0dc0*/  IMAD R63, R63, -0xa0, RZ ;  /* 0xffffff603f3f7824 */ /* 0x000fca00078e02ff */
[----:B------:R-:W-:-:S14]  /*0dd0*/  R2UR UR7, R63 ;  /* 0x000000003f0772ca */ /* 0x000fdc00000e0000 */
[----:B------:R-:W3:Y:S01]  /*0de0*/  LDCU UR7, c[0x0][UR7+0x2b4] ;  /* 0x00005680070777ac */ /* 0x000ee20008000800 */
[----:B------:R-:W4:Y:S08]  /*0df0*/  S2UR UR4, SR_CTAID.Y ;  /* 0x00000000000479c3 */ /* 0x000f300000002600 */
[----:B------:R-:W3:Y:S01]  /*0e00*/  LDC R10, c[0x0][0xb24] ;  /* 0x0002c900ff0a7b82 */ /* 0x000ee20000000800 */
[----:B-1----:R-:W-:-:S02]  /*0e10*/  I2FP.F32.U32 R63, UR5 ;  /* 0x00000005003f7c45 */ /* 0x002fc40008201000 */
[----:B------:R-:W-:-:S05]  /*0e20*/  CS2R.32 R3, SR_CgaSize ;  /* 0x0000000000037805 */ /* 0x000fca0000008a00 */
[----:B------:R-:W-:-:S06]  /*0e30*/  IMAD R3, R3, -0xa0, RZ ;  /* 0xffffff6003037824 */ /* 0x000fcc00078e02ff */
[----:B------:R-:W1:Y:S01]  /*0e40*/  LDC R3, c[0x0][R3+0x2a0] ;  /* 0x0000a80003037b82 */ /* 0x000e620000000800 */
[----:B------:R-:W-:Y:S01]  /*0e50*/  MOV R15, UR5 ;  /* 0x00000005000f7c02 */ /* 0x000fe20008000f00 */
[----:B--2---:R-:W-:Y:S01]  /*0e60*/  FMUL R63, R63, UR9 ;  /* 0x000000093f3f7c20 */ /* 0x004fe20008400000 */
[----:B----4-:R-:W-:Y:S02]  /*0e70*/  I2FP.F32.U32 R62, UR4 ;  /* 0x00000004003e7c45 */ /* 0x010fe40008201000 */
[----:B------:R-:W-:-:S05]  /*0e80*/  CS2R.32 R2, SR_CgaSize ;  /* 0x0000000000027805 */ /* 0x000fca0000008a00 */
[----:B------:R-:W-:-:S06]  /*0e90*/  IMAD R2, R2, -0xa0, RZ ;  /* 0xffffff6002027824 */ /* 0x000fcc00078e02ff */
[----:B------:R-:W2:Y:S01]  /*0ea0*/  LDC R2, c[0x0][R2+0x2a4] ;  /* 0x0000a90002027b82 */ /* 0x000ea20000000800 */
[----:B------:R-:W-:Y:S01]  /*0eb0*/  MOV R14, UR4 ;  /* 0x00000004000e7c02 */ /* 0x000fe20008000f00 */
[----:B------:R-:W4:Y:S01]  /*0ec0*/  F2I.U32.TRUNC.NTZ R63, R63 ;  /* 0x0000003f003f7305 */ /* 0x000f22000020f000 */
[----:B---3--:R-:W-:-:S05]  /*0ed0*/  FMUL R62, R62, UR7 ;  /* 0x000000073e3e7c20 */ /* 0x008fca0008400000 */
[----:B------:R-:W-:Y:S01]  /*0ee0*/  BAR.SYNC.DEFER_BLOCKING 0x0 ;  /* 0x0000000000007b1d */ /* 0x000fe20000010000 */
[----:B------:R-:W-:-:S05]  /*0ef0*/  ISETP.GE.AND P0, PT, R10, 0x1, PT ;  /* 0x000000010a00780c */ /* 0x000fca0003f06270 */
[----:B------:R-:W3:Y:S02]  /*0f00*/  F2I.U32.TRUNC.NTZ R62, R62 ;  /* 0x0000003e003e7305 */ /* 0x000ee4000020f000 */
[----:B------:R-:W2:Y:S01]  /*0f10*/  S2UR UR36, SR_CTAID.Z ;  /* 0x00000000002479c3 */ /* 0x000ea20000002700 */
[----:B----4-:R-:W-:-:S05]  /*0f20*/  IADD3 R63, PT, PT, -R63, RZ, RZ ;  /* 0x000000ff3f3f7210 */ /* 0x010fca0007ffe1ff */
[----:B-1----:R-:W-:Y:S01]  /*0f30*/  IMAD R63, R3, R63, UR5 ;  /* 0x00000005033f7e24 */ /* 0x002fe2000f8e023f */
[----:B---3--:R-:W-:-:S05]  /*0f40*/  IADD3 R62, PT, PT, -R62, RZ, RZ ;  /* 0x000000ff3e3e7210 */ /* 0x008fca0007ffe1ff */
[----:B--2---:R-:W-:Y:S01]  /*0f50*/  IMAD R62, R2, R62, UR4 ;  /* 0x00000004023e7e24 */ /* 0x004fe2000f8e023e */
[----:B------:R-:W-:Y:S06]  /*0f60*/  @!P0 BRA `(.L_x_15) ;  /* 0x0000000000b88947 */ /* 0x000fec0003800000 */
[----:B------:R-:W1:Y:S01]  /*0f70*/  LDC.64 R4, c[0x0][0xb18] ;  /* 0x0002c600ff047b82 */ /* 0x000e620000000a00 */
[----:B------:R-:W-:-:S07]  /*0f80*/  ISETP.NE.AND P0, PT, R10, 0x1, PT ;  /* 0x000000010a00780c */ /* 0x000fce0003f05270 */
[----:B------:R-:W2:Y:S08]  /*0f90*/  LDC R9, c[0x0][0xb0c] ;  /* 0x0002c300ff097b82 */ /* 0x000eb00000000800 */
[----:B------:R-:W3:Y:S08]  /*0fa0*/  LDC R12, c[0x0][0x370] ;  /* 0x0000dc00ff0c7b82 */ /* 0x000ef00000000800 */
[----:B------:R-:W4:Y:S01]  /*0fb0*/  LDC R11, c[0x0][0x374] ;  /* 0x0000dd00ff0b7b82 */ /* 0x000f220000000800 */
[----:B-1----:R-:W-:-:S07]  /*0fc0*/  ISETP.NE.AND P1, PT, R4, 0x1, PT ;  /* 0x000000010400780c */ /* 0x002fce0003f25270 */
[----:B------:R-:W3:Y:S01]  /*0fd0*/  LDC.64 R6, c[0x0][0xb10] ;  /* 0x0002c400ff067b82 */ /* 0x000ee20000000a00 */
[----:B--2---:R-:W-:-:S07]  /*0fe0*/  ISETP.NE.AND P2, PT, R9, 0x1, PT ;  /* 0x000000010900780c */ /* 0x004fce0003f45270 */
[----:B------:R-:W1:Y:S08]  /*0ff0*/  LDC R8, c[0x0][0xb20] ;  /* 0x0002c800ff087b82 */ /* 0x000e700000000800 */
[----:B------:R-:W2:Y:S01]  /*1000*/  LDC.64 R2, c[0x0][0xb28] ;  /* 0x0002ca00ff027b82 */ /* 0x000ea20000000a00 */
[----:B----4-:R-:W-:-:S04]  /*1010*/  IMAD.HI.U32 R13, R11, R5, RZ ;  /* 0x000000050b0d7227 */ /* 0x010fc800078e00ff */
[----:B------:R-:W-:-:S04]  /*1020*/  IMAD.HI.U32 R5, R14, R5, RZ ;  /* 0x000000050e057227 */ /* 0x000fc800078e00ff */
[----:B---3--:R-:W-:-:S05]  /*1030*/  IMAD.HI.U32 R16, R12, R6, RZ ;  /* 0x000000060c107227 */ /* 0x008fca00078e00ff */
[-C--:B------:R-:W-:Y:S01]  /*1040*/  @P2 SHF.R.U32.HI R12, RZ, R7.reuse, R16 ;  /* 0x00000007ff0c2219 */ /* 0x080fe20000011610 */
[----:B------:R-:W-:Y:S01]  /*1050*/  IMAD.HI.U32 R16, R15, R6, RZ ;  /* 0x000000060f107227 */ /* 0x000fe200078e00ff */
[-C--:B-1----:R-:W-:Y:S02]  /*1060*/  @P1 SHF.R.U32.HI R11, RZ, R8.reuse, R13 ;  /* 0x00000008ff0b1219 */ /* 0x082fe4000001160d */
[----:B------:R-:W-:Y:S02]  /*1070*/  SHF.R.U32.HI R5, RZ, R8, R5 ;  /* 0x00000008ff057219 */ /* 0x000fe40000011605 */
[----:B------:R-:W-:Y:S02]  /*1080*/  SHF.R.U32.HI R16, RZ, R7, R16 ;  /* 0x00000007ff107219 */ /* 0x000fe40000011610 */
[----:B------:R-:W-:Y:S01]  /*1090*/  SEL R5, R14, R5, !P1 ;  /* 0x000000050e057207 */ /* 0x000fe20004800000 */
[----:B--2---:R-:W-:Y:S01]  /*10a0*/  IMAD.HI.U32 R13, R11, R2, RZ ;  /* 0x000000020b0d7227 */ /* 0x004fe200078e00ff */
[----:B------:R-:W-:-:S03]  /*10b0*/  SEL R16, R15, R16, !P2 ;  /* 0x000000100f107207 */ /* 0x000fc60005000000 */
[----:B------:R-:W-:Y:S01]  /*10c0*/  IMAD.HI.U32 R6, R12, R2, RZ ;  /* 0x000000020c067227 */ /* 0x000fe200078e00ff */
[----:B------:R-:W-:-:S04]  /*10d0*/  @P0 SHF.R.U32.HI R11, RZ, R3, R13 ;  /* 0x00000003ff0b0219 */ /* 0x000fc8000001160d */
[----:B------:R-:W-:Y:S01]  /*10e0*/  @P0 SHF.R.U32.HI R12, RZ, R3, R6 ;  /* 0x00000003ff0c0219 */ /* 0x000fe20000011606 */
[----:B------:R-:W-:-:S04]  /*10f0*/  IMAD R11, R11, R10, RZ ;  /* 0x0000000a0b0b7224 */ /* 0x000fc800078e02ff */
[----:B------:R-:W-:Y:S01]  /*1100*/  IMAD R6, R12, R10, RZ ;  /* 0x0000000a0c067224 */ /* 0x000fe200078e02ff */
[----:B------:R-:W-:-:S04]  /*1110*/  ISETP.GE.AND P1, PT, R5, R11, PT ;  /* 0x0000000b0500720c */ /* 0x000fc80003f26270 */
[----:B------:R-:W-:Y:S01]  /*1120*/  ISETP.GE.OR P1, PT, R16, R6, P1 ;  /* 0x000000061000720c */ /* 0x000fe20000f26670 */
[----:B------:R-:W-:-:S05]  /*1130*/  IMAD.HI.U32 R6, R5, R2, RZ ;  /* 0x0000000205067227 */ /* 0x000fca00078e00ff */
[----:B------:R-:W-:-:S04]  /*1140*/  SHF.R.U32.HI R6, RZ, R3, R6 ;  /* 0x00000003ff067219 */ /* 0x000fc80000011606 */
[----:B------:R-:W-:-:S03]  /*1150*/  SEL R6, R5, R6, !P0 ;  /* 0x0000000605067207 */ /* 0x000fc60004000000 */
[----:B------:R-:W-:Y:S01]  /*1160*/  @!P1 IMAD.HI.U32 R7, R16, R2, RZ ;  /* 0x0000000210079227 */ /* 0x000fe200078e00ff */
[----:B------:R-:W-:-:S04]  /*1170*/  IADD3 R2, PT, PT, -R6, RZ, RZ ;  /* 0x000000ff06027210 */ /* 0x000fc80007ffe1ff */
[----:B------:R-:W-:Y:S01]  /*1180*/  @!P1 SHF.R.U32.HI R3, RZ, R3, R7 ;  /* 0x00000003ff039219 */ /* 0x000fe20000011607 */
[----:B------:R-:W-:Y:S01]  /*1190*/  IMAD R2, R10, R2, R5 ;  /* 0x000000020a027224 */ /* 0x000fe200078e0205 */
[----:B------:R-:W-:Y:S02]  /*11a0*/  IADD3 R7, PT, PT, -R5, RZ, RZ ;  /* 0x000000ff05077210 */ /* 0x000fe40007ffe1ff */
[----:B------:R-:W-:-:S03]  /*11b0*/  @!P1 SEL R3, R16, R3, !P0 ;  /* 0x0000000310039207 */ /* 0x000fc60004000000 */
[----:B------:R-:W-:Y:S02]  /*11c0*/  IMAD R7, R4, R7, R14 ;  /* 0x0000000704077224 */ /* 0x000fe400078e020e */
[--C-:B------:R-:W-:Y:S02]  /*11d0*/  @!P1 IMAD.IADD R6, R6, 0x1, -R3.reuse ;  /* 0x0000000106069824 */ /* 0x100fe400078e0a03 */
[----:B------:R-:W-:Y:S01]  /*11e0*/  @!P1 IMAD R3, R2, R12, R3 ;  /* 0x0000000c02039224 */ /* 0x000fe200078e0203 */
[----:B------:R-:W-:Y:S01]  /*11f0*/  IADD3 R2, PT, PT, -R16, RZ, RZ ;  /* 0x000000ff10027210 */ /* 0x000fe20007ffe1ff */
[----:B------:R-:W-:Y:S02]  /*1200*/  @!P1 IMAD R5, R6, R10, R16 ;  /* 0x0000000a06059224 */ /* 0x000fe400078e0210 */
[----:B------:R-:W-:Y:S02]  /*1210*/  @!P1 IMAD.MOV.U32 R16, RZ, RZ, R3 ;  /* 0x000000ffff109224 */ /* 0x000fe400078e0003 */
[----:B------:R-:W-:-:S02]  /*1220*/  IMAD R2, R9, R2, R15 ;  /* 0x0000000209027224 */ /* 0x000fc400078e020f */
[----:B------:R-:W-:Y:S02]  /*1230*/  IMAD R14, R5, R4, R7 ;  /* 0x00000004050e7224 */ /* 0x000fe400078e0207 */
[----:B------:R-:W-:Y:S02]  /*1240*/  IMAD R15, R16, R9, R2 ;  /* 0x00000009100f7224 */ /* 0x000fe400078e0202 */
.L_x_15:
[----:B------:R-:W1:Y:S01]  /*1250*/  LDCU UR4, c[0x0][0xb30] ;  /* 0x00016600ff0477ac */ /* 0x000e620008000800 */
[----:B------:R-:W2:Y:S08]  /*1260*/  S2UR UR37, SR_CgaCtaId ;  /* 0x00000000002579c3 */ /* 0x000eb00000008800 */
[----:B------:R-:W3:Y:S01]  /*1270*/  LDC R26, c[0x0][0xb24] ;  /* 0x0002c900ff1a7b82 */ /* 0x000ee20000000800 */
[----:B-1----:R-:W-:-:S09]  /*1280*/  UISETP.NE.AND UP1, UPT, UR4, 0x1, UPT ;  /* 0x000000010400788c */ /* 0x002fd2000bf25270 */
[----:B--2---:R-:W-:Y:S05]  /*1290*/  BRA.U UP1, `(.L_x_16) ;  /* 0x0000000101407547 */ /* 0x004fea000b800000 */
[----:B------:R-:W1:Y:S08]  /*12a0*/  LDC.64 R4, c[0x0][0xb10] ;  /* 0x0002c400ff047b82 */ /* 0x000e700000000a00 */
[----:B------:R-:W2:Y:S08]  /*12b0*/  LDC.64 R2, c[0x0][0xb18] ;  /* 0x0002c600ff027b82 */ /* 0x000eb00000000a00 */
[----:B------:R-:W4:Y:S08]  /*12c0*/  LDC R6, c[0x0][0xb20] ;  /* 0x0002c800ff067b82 */ /* 0x000f300000000800 */
[----:B------:R-:W3:Y:S01]  /*12d0*/  LDC R7, c[0x0][0xb0c] ;  /* 0x0002c300ff077b82 */ /* 0x000ee20000000800 */
[----:B-1----:R-:W-:-:S05]  /*12e0*/  IMAD.HI.U32 R4, R15, R4, RZ ;  /* 0x000000040f047227 */ /* 0x002fca00078e00ff */
[----:B------:R-:W-:Y:S01]  /*12f0*/  SHF.R.U32.HI R4, RZ, R5, R4 ;  /* 0x00000005ff047219 */ /* 0x000fe20000011604 */
[----:B--2---:R-:W-:Y:S01]  /*1300*/  IMAD.HI.U32 R3, R14, R3, RZ ;  /* 0x000000030e037227 */ /* 0x004fe200078e00ff */
[----:B------:R-:W-:-:S04]  /*1310*/  ISETP.NE.AND P0, PT, R2, 0x1, PT ;  /* 0x000000010200780c */ /* 0x000fc80003f05270 */
[----:B----4-:R-:W-:-:S04]  /*1320*/  SHF.R.U32.HI R3, RZ, R6, R3 ;  /* 0x00000006ff037219 */ /* 0x010fc80000011603 */
[----:B------:R-:W-:Y:S02]  /*1330*/  SEL R3, R14, R3, !P0 ;  /* 0x000000030e037207 */ /* 0x000fe40004000000 */
[----:B---3--:R-:W-:-:S04]  /*1340*/  ISETP.NE.AND P1, PT, R7, 0x1, PT ;  /* 0x000000010700780c */ /* 0x008fc80003f25270 */
[----:B------:R-:W-:-:S05]  /*1350*/  SEL R4, R15, R4, !P1 ;  /* 0x000000040f047207 */ /* 0x000fca0004800000 */
[----:B------:R-:W-:Y:S02]  /*1360*/  IMAD.IADD R5, R3, 0x1, -R4 ;  /* 0x0000000103057824 */ /* 0x000fe400078e0a04 */
[----:B------:R-:W-:Y:S02]  /*1370*/  IMAD.IADD R3, R4, 0x1, -R3 ;  /* 0x0000000104037824 */ /* 0x000fe400078e0a03 */
[----:B------:R-:W-:Y:S02]  /*1380*/  IMAD R15, R5, R7, R15 ;  /* 0x00000007050f7224 */ /* 0x000fe400078e020f */
[----:B------:R-:W-:-:S07]  /*1390*/  IMAD R14, R3, R2, R14 ;  /* 0x00000002030e7224 */ /* 0x000fce00078e020e */
.L_x_16:
[----:B------:R-:W-:Y:S01]  /*13a0*/  BAR.SYNC.DEFER_BLOCKING 0x0 ;  /* 0x0000000000007b1d */ /* 0x000fe20000010000 */
[----:B------:R-:W-:Y:S01]  /*13b0*/  UISETP.NE.AND UP1, UPT, UR8, 0x2, UPT ;  /* 0x000000020800788c */ /* 0x000fe2000bf25270 */
[----:B------:R-:W-:Y:S02]  /*13c0*/  ISETP.NE.OR P5, PT, R0, 0x2, !P5 ;  /* 0x000000020000780c */ /* 0x000fe40006fa5670 */
[----:B------:R-:W-:-:S06]  /*13d0*/  LOP3.LUT R2, R77, 0x1f, RZ, 0xc0, !PT ;  /* 0x0000001f4d027812 */ /* 0x000fcc00078ec0ff */
[----:B------:R-:W-:Y:S05]  /*13e0*/  BRA.U UP1, `(.L_x_17) ;  /* 0x0000001101a47547 */ /* 0x000fea000b800000 */
[----:B------:R-:W1:Y:S01]  /*13f0*/  LDCU UR13, c[0x0][0x38c] ;  /* 0x00007180ff0d77ac */ /* 0x000e620008000800 */
[----:B------:R-:W2:Y:S01]  /*1400*/  LDC R8, c[0x0][0x370] ;  /* 0x0000dc00ff087b82 */ /* 0x000ea20000000800 */
[----:B------:R-:W-:Y:S01]  /*1410*/  PLOP3.LUT P1, PT, PT, PT, UP2, 0x80, 0x8 ;  /* 0x000000000008781c */ /* 0x000fe20003f2f028 */
[----:B------:R-:W-:Y:S01]  /*1420*/  IMAD.MOV.U32 R17, RZ, RZ, 0x1 ;  /* 0x00000001ff117424 */ /* 0x000fe200078e00ff */
[----:B------:R-:W-:Y:S01]  /*1430*/  ISETP.EQ.OR P4, PT, R2, RZ, P5 ;  /* 0x000000ff0200720c */ /* 0x000fe20002f82670 */
[----:B------:R-:W-:Y:S01]  /*1440*/  IMAD.MOV.U32 R16, RZ, RZ, RZ ;  /* 0x000000ffff107224 */ /* 0x000fe200078e00ff */
[----:B------:R-:W-:Y:S02]  /*1450*/  PLOP3.LUT P1, PT, P1, PT, PT, 0x8, 0x80 ;  /* 0x000000000080781c */ /* 0x000fe40000f2e170 */
[----:B------:R-:W-:Y:S01]  /*1460*/  CS2R R12, SRZ ;  /* 0x00000000000c7805 */ /* 0x000fe2000001ff00 */
[----:B------:R-:W-:Y:S01]  /*1470*/  IMAD.MOV.U32 R11, RZ, RZ, 0x1 ;  /* 0x00000001ff0b7424 */ /* 0x000fe200078e00ff */
[----:B------:R-:W4:Y:S01]  /*1480*/  LDC R0, c[0x0][0x374] ;  /* 0x0000dd00ff007b82 */ /* 0x000f220000000800 */
[----:B------:R-:W2:Y:S01]  /*1490*/  LDCU.64 UR22, c[0x0][0x348] ;  /* 0x00006900ff1677ac */ /* 0x000ea20008000a00 */
[----:B------:R-:W-:Y:S01]  /*14a0*/  UMOV UR6, URZ ;  /* 0x000000ff00067c82 */ /* 0x000fe20008000000 */
[----:B-1----:R-:W-:-:S04]  /*14b0*/  UIADD3 UR5, UPT, UPT, UR13, 0x1f, URZ ;  /* 0x0000001f0d057890 */ /* 0x002fc8000fffe0ff */
[----:B------:R-:W-:-:S04]  /*14c0*/  USHF.R.S32.HI UR4, URZ, 0x1f, UR5 ;  /* 0x0000001fff047899 */ /* 0x000fc80008011405 */
[----:B------:R-:W-:-:S04]  /*14d0*/  ULEA.HI UR4, UR4, UR5, URZ, 0x5 ;  /* 0x0000000504047291 */ /* 0x000fc8000f8f28ff */
[----:B------:R-:W-:Y:S02]  /*14e0*/  USHF.R.S32.HI UR15, URZ, 0x5, UR4 ;  /* 0x00000005ff0f7899 */ /* 0x000fe40008011404 */
[----:B------:R-:W-:Y:S02]  /*14f0*/  UIADD3 UR4, UPT, UPT, UR13, -0x1, URZ ;  /* 0xffffffff0d047890 */ /* 0x000fe4000fffe0ff */
[----:B------:R-:W-:Y:S02]  /*1500*/  UISETP.LT.U32.AND UP0, UPT, UR15, 0x6, UPT ;  /* 0x000000060f00788c */ /* 0x000fe4000bf01070 */
[----:B------:R-:W-:Y:S02]  /*1510*/  UISETP.GE.U32.AND UP1, UPT, UR4, -0x3f, UPT ;  /* 0xffffffc10400788c */ /* 0x000fe4000bf26070 */
[----:B------:R-:W-:Y:S02]  /*1520*/  USEL UR14, UR15, 0x6, UP0 ;  /* 0x000000060f0e7887 */ /* 0x000fe40008000000 */
[----:B------:R-:W-:-:S02]  /*1530*/  UIADD3 UR13, UPT, UPT, UR13, 0x3e, URZ ;  /* 0x0000003e0d0d7890 */ /* 0x000fc4000fffe0ff */
[----:B------:R-:W-:Y:S02]  /*1540*/  UIADD3 UR5, UPT, UPT, UR14, -0x1, URZ ;  /* 0xffffffff0e057890 */ /* 0x000fe4000fffe0ff */
[----:B------:R-:W-:-:S03]  /*1550*/  UIADD3 UR7, UPT, UPT, UR15, -UR14, URZ ;  /* 0x8000000e0f077290 */ /* 0x000fc6000fffe0ff */
[----:B------:R-:W-:-:S04]  /*1560*/  @UP1 UIADD3 UR5, UPT, UPT, UR14, URZ, URZ ;  /* 0x000000ff0e051290 */ /* 0x000fc8000fffe0ff */
[----:B--2---:R-:W-:-:S12]  /*1570*/  UIADD3 UR5, UPT, UPT, UR5, 0x1, URZ ;  /* 0x0000000105057890 */ /* 0x004fd8000fffe0ff */
.L_x_35:
[----:B------:R-:W-:Y:S01]  /*1580*/  UISETP.NE.AND UP0, UPT, UR37, URZ, UPT ;  /* 0x000000ff2500728c */ /* 0x000fe2000bf05270 */
[----:B------:R-:W1:Y:S08]  /*1590*/  S2UR UR37, SR_CgaCtaId ;  /* 0x00000000002579c3 */ /* 0x000e700000008800 */
[----:B------:R-:W-:Y:S05]  /*15a0*/  BRA.U UP0, `(.L_x_18) ;  /* 0x0000000100347547 */ /* 0x000fea000b800000 */
[----:B------:R-:W2:Y:S01]  /*15b0*/  S2R R2, SR_CgaCtaId ;  /* 0x0000000000027919 */ /* 0x000ea20000008800 */
[----:B------:R-:W-:-:S04]  /*15c0*/  MOV R3, 0x400 ;  /* 0x0000040000037802 */ /* 0x000fc80000000f00 */
[----:B--2---:R-:W-:Y:S02]  /*15d0*/  LEA R2, R2, R3, 0x18 ;  /* 0x0000000302027211 */ /* 0x004fe400078ec0ff */
[----:B------:R-:W-:-:S03]  /*15e0*/  SHF.L.U32 R3, R11, 0x1f, RZ ;  /* 0x0000001f0b037819 */ /* 0x000fc600000006ff */
[----:B------:R-:W-:-:S04]  /*15f0*/  IMAD R2, R12, 0x8, R2 ;  /* 0x000000080c027824 */ /* 0x000fc800078e0202 */
[----:B------:R-:W2:Y:S02]  /*1600*/  SYNCS.PHASECHK.TRANS64.TRYWAIT P0, [R2+URZ+0x120], R3 ;  /* 0x00012003020075a7 */ /* 0x000ea400080011ff */
[----:B--2---:R-:W-:Y:S05]  /*1610*/  @!P0 BRA `(.L_x_19) ;  /* 0x0000006c00688947 */ /* 0x004fea0003800000 */
.L_x_133:
[----:B------:R-:W-:Y:S01]  /*1620*/  VIADD R12, R12, 0x1 ;  /* 0x000000010c0c7836 */ /* 0x000fe20000000000 */
[----:B------:R2:W-:Y:S04]  /*1630*/  SYNCS.ARRIVE.TRANS64.A1T0 RZ, [R2+URZ+0x110], RZ ;  /* 0x000110ff02ff79a7 */ /* 0x0005e800081000ff */
[----:B------:R-:W-:-:S04]  /*1640*/  ISETP.NE.AND P0, PT, R12, 0x2, PT ;  /* 0x000000020c00780c */ /* 0x000fc80003f05270 */
[----:B------:R-:W-:Y:S02]  /*1650*/  SEL R12, R12, RZ, P0 ;  /* 0x000000ff0c0c7207 */ /* 0x000fe40000000000 */
[----:B--2---:R-:W-:-:S04]  /*1660*/  SEL R2, RZ, 0x1, P0 ;  /* 0x00000001ff027807 */ /* 0x004fc80000000000 */
[----:B------:R-:W-:-:S07]  /*1670*/  LOP3.LUT R11, R11, R2, RZ, 0x3c, !PT ;  /* 0x000000020b0b7212 */ /* 0x000fce00078e3cff */
.L_x_18:
[----:B------:R-:W-:Y:S01]  /*1680*/  UMOV UR4, 0x400 ;  /* 0x0000040000047882 */ /* 0x000fe20000000000 */
[----:B------:R-:W-:Y:S01]  /*1690*/  SHF.L.U32 R2, R17, 0x1f, RZ ;  /* 0x0000001f11027819 */ /* 0x000fe200000006ff */
[----:B-1----:R-:W-:Y:S01]  /*16a0*/  ULEA UR4, UR37, UR4, 0x18 ;  /* 0x0000000425047291 */ /* 0x002fe2000f8ec0ff */
[----:B------:R-:W-:Y:S01]  /*16b0*/  R2UR UR35, R15 ;  /* 0x000000000f2372ca */ /* 0x000fe200000e0000 */
[----:B------:R-:W-:Y:S01]  /*16c0*/  UISETP.GE.U32.AND UP0, UPT, UR13, 0x3f, UPT ;  /* 0x0000003f0d00788c */ /* 0x000fe2000bf06070 */
[----:B------:R-:W-:Y:S01]  /*16d0*/  R2UR UR11, R14 ;  /* 0x000000000e0b72ca */ /* 0x000fe200000e0000 */
[----:B------:R-:W-:Y:S01]  /*16e0*/  ULEA UR8, UR6, UR4, 0x3 ;  /* 0x0000000406087291 */ /* 0x000fe2000f8e18ff */
[----:B------:R-:W-:-:S08]  /*16f0*/  UMOV UR24, URZ ;  /* 0x000000ff00187c82 */ /* 0x000fd00008000000 */
[----:B------:R1:W2:Y:S01]  /*1700*/  SYNCS.PHASECHK.TRANS64.TRYWAIT P0, [UR8+0x30], R2 ;  /* 0x00003002ff0075a7 */ /* 0x0002a20008001108 */
[----:B------:R-:W-:Y:S02]  /*1710*/  USHF.L.U32 UR35, UR35, 0x6, URZ ;  /* 0x0000000623237899 */ /* 0x000fe400080006ff */
[----:B------:R-:W-:Y:S01]  /*1720*/  USHF.L.U32 UR11, UR11, 0x7, URZ ;  /* 0x000000070b0b7899 */ /* 0x000fe200080006ff */
[----:B------:R-:W-:Y:S11]  /*1730*/  BRA.U !UP0, `(.L_x_20) ;  /* 0x0000000108a87547 */ /* 0x000ff6000b800000 */
[----:B------:R-:W-:Y:S01]  /*1740*/  UMOV UR16, URZ ;  /* 0x000000ff00107c82 */ /* 0x000fe20008000000 */
[----:B------:R-:W-:-:S05]  /*1750*/  UMOV UR17, UR6 ;  /* 0x0000000600117c82 */ /* 0x000fca0008000000 */
.L_x_25:
[----:B-1----:R-:W-:Y:S01]  /*1760*/  ULEA UR33, UR17, UR4, 0x3 ;  /* 0x0000000411217291 */ /* 0x002fe2000f8e18ff */
[----:B--2---:R-:W-:Y:S01]  /*1770*/  @!P5 MOV R3, 0x6000 ;  /* 0x000060000003d802 */ /* 0x004fe20000000f00 */
[----:B--2---:R-:W-:Y:S10]  /*1780*/  @P0 BRA `(.L_x_21) ;  /* 0x00000000000c0947 */ /* 0x004ff40003800000 */
[----:B------:R-:W-:-:S04]  /*1790*/  SHF.L.U32 R4, R17, 0x1f, RZ ;  /* 0x0000001f11047819 */ /* 0x000fc800000006ff */
[----:B------:R-:W2:Y:S02]  /*17a0*/  SYNCS.PHASECHK.TRANS64.TRYWAIT P0, [UR33+0x30], R4 ;  /* 0x00003004ff0075a7 */ /* 0x000ea40008001121 */
[----:B--2---:R-:W-:Y:S05]  /*17b0*/  @!P0 BRA `(.L_x_22) ;  /* 0x0000006c00148947 */ /* 0x004fea0003800000 */
.L_x_21:
[----:B------:R2:W-:Y:S01]  /*17c0*/  @!P5 SYNCS.ARRIVE.TRANS64 RZ, [UR33], R3 ;  /* 0x00000003ffffd9a7 */ /* 0x0005e20008000021 */
[----:B------:R-:W-:Y:S04]  /*17d0*/  BSSY.RECONVERGENT B0, `(.L_x_23) ;  /* 0x0000003000007945 */ /* 0x000fe80003800200 */
[----:B------:R-:W-:Y:S05]  /*17e0*/  @P4 BRA `(.L_x_24) ;  /* 0x0000000000044947 */ /* 0x000fea0003800000 */
[----:B------:R-:W-:Y:S05]  /*17f0*/  BPT.TRAP 0x1 ;  /* 0x000000040000795c */ /* 0x000fea0000300000 */
.L_x_24:
[----:B------:R-:W-:Y:S05]  /*1800*/  BSYNC.RECONVERGENT B0 ;  /* 0x0000000000007941 */ /* 0x000fea0003800200 */
.L_x_23:
[----:B------:R-:W-:Y:S02]  /*1810*/  UIADD3 UR6, UPT, UPT, UR17, 0x1, URZ ;  /* 0x0000000111067890 */ /* 0x000fe4000fffe0ff */
[----:B------:R-:W-:Y:S02]  /*1820*/  ULEA UR32, UR17, UR4, 0xd ;  /* 0x0000000411207291 */ /* 0x000fe4000f8e68ff */
[----:B------:R-:W-:Y:S02]  /*1830*/  UISETP.NE.AND UP0, UPT, UR6, 0x6, UPT ;  /* 0x000000060600788c */ /* 0x000fe4000bf05270 */
[----:B------:R-:W-:Y:S02]  /*1840*/  UIADD3 UR26, UP1, UPT, UR22, 0x80, URZ ;  /* 0x00000080161a7890 */ /* 0x000fe4000ff3e0ff */
[----:B------:R-:W-:Y:S02]  /*1850*/  USEL UR9, URZ, 0x1, UP0 ;  /* 0x00000001ff097887 */ /* 0x000fe40008000000 */
[----:B------:R-:W-:-:S02]  /*1860*/  USEL UR6, UR6, URZ, UP0 ;  /* 0x000000ff06067287 */ /* 0x000fc40008000000 */
[----:B------:R-:W-:Y:S02]  /*1870*/  UIADD3 UR20, UP0, UPT, UR22, 0x180, URZ ;  /* 0x0000018016147890 */ /* 0x000fe4000ff1e0ff */
[----:B------:R-:W-:Y:S01]  /*1880*/  ULEA UR8, UR6, UR4, 0x3 ;  /* 0x0000000406087291 */ /* 0x000fe2000f8e18ff */
[----:B------:R-:W-:Y:S01]  /*1890*/  LOP3.LUT R17, R17, UR9, RZ, 0x3c, !PT ;  /* 0x0000000911117c12 */ /* 0x000fe2000f8e3cff */
[----:B------:R-:W-:Y:S02]  /*18a0*/  USHF.L.U32 UR34, UR16, 0x5, URZ ;  /* 0x0000000510227899 */ /* 0x000fe400080006ff */
[----:B------:R-:W-:Y:S01]  /*18b0*/  UIADD3.X UR27, UPT, UPT, URZ, UR23, URZ, UP1, !UPT ;  /* 0x00000017ff1b7290 */ /* 0x000fe20008ffe4ff */
[----:B-1----:R-:W-:Y:S01]  /*18c0*/  SHF.L.U32 R2, R17, 0x1f, RZ ;  /* 0x0000001f11027819 */ /* 0x002fe200000006ff */
[----:B------:R-:W-:Y:S02]  /*18d0*/  UIADD3 UR32, UPT, UPT, UR32, 0x8800, URZ ;  /* 0x0000880020207890 */ /* 0x000fe4000fffe0ff */
[----:B------:R-:W-:Y:S01]  /*18e0*/  UIADD3.X UR21, UPT, UPT, URZ, UR23, URZ, UP0, !UPT ;  /* 0x00000017ff157290 */ /* 0x000fe200087fe4ff */
[----:B------:R1:W1:Y:S01]  /*18f0*/  SYNCS.PHASECHK.TRANS64.TRYWAIT P0, [UR8+0x30], R2 ;  /* 0x00003002ff0075a7 */ /* 0x0002620008001108 */
[----:B------:R-:W-:Y:S01]  /*1900*/  ULEA UR8, UR17, UR4, 0xe ;  /* 0x0000000411087291 */ /* 0x000fe2000f8e70ff */
[----:B------:R-:W-:Y:S01]  /*1910*/  UMOV UR18, 0x0 ;  /* 0x0000000000127882 */ /* 0x000fe20000000000 */
[----:B------:R-:W-:-:S02]  /*1920*/  UMOV UR19, 0x10000000 ;  /* 0x1000000000137882 */ /* 0x000fc40000000000 */
[----:B------:R-:W-:Y:S01]  /*1930*/  UIADD3 UR8, UPT, UPT, UR8, 0x14800, URZ ;  /* 0x0001480008087890 */ /* 0x000fe2000fffe0ff */
[----:B------:R1:W-:Y:S01]  /*1940*/  UTMALDG.3D [UR32], [UR26], desc[UR18] ;  /* 0x000012201a0075b4 */ /* 0x0003e20008011000 */
[----:B------:R-:W-:Y:S01]  /*1950*/  UMOV UR12, UR36 ;  /* 0x00000024000c7c82 */ /* 0x000fe20008000000 */
[----:B------:R-:W-:Y:S01]  /*1960*/  UMOV UR9, UR33 ;  /* 0x0000002100097c82 */ /* 0x000fe20008000000 */
[----:B------:R-:W-:Y:S01]  /*1970*/  UMOV UR10, UR34 ;  /* 0x00000022000a7c82 */ /* 0x000fe20008000000 */
[----:B------:R-:W-:Y:S01]  /*1980*/  UIADD3 UR16, UPT, UPT, UR16, 0x1, URZ ;  /* 0x0000000110107890 */ /* 0x000fe2000fffe0ff */
[----:B------:R-:W-:Y:S01]  /*1990*/  UMOV UR24, UR5 ;  /* 0x0000000500187c82 */ /* 0x000fe20008000000 */
[----:B------:R-:W-:Y:S02]  /*19a0*/  UMOV UR17, UR6 ;  /* 0x0000000600117c82 */ /* 0x000fe40008000000 */
[----:B------:R1:W-:Y:S01]  /*19b0*/  UTMALDG.3D [UR8], [UR20], desc[UR18] ;  /* 0x00001208140075b4 */ /* 0x0003e20008011000 */
[----:B------:R-:W-:-:S09]  /*19c0*/  UISETP.NE.AND UP0, UPT, UR16, UR5, UPT ;  /* 0x000000051000728c */ /* 0x000fd2000bf05270 */
[----:B------:R-:W-:Y:S05]  /*19d0*/  BRA.U UP0, `(.L_x_25) ;  /* 0xfffffffd00607547 */ /* 0x000fea000b83ffff */
.L_x_20:
[----:B-1----:R-:W-:Y:S01]  /*19e0*/  ULEA UR8, UR6, UR4, 0x3 ;  /* 0x0000000406087291 */ /* 0x002fe2000f8e18ff */
[----:B------:R-:W-:Y:S01]  /*19f0*/  SHF.L.U32 R2, R17, 0x1f, RZ ;  /* 0x0000001f11027819 */ /* 0x000fe200000006ff */
[----:B------:R-:W-:Y:S01]  /*1a00*/  @!P1 SYNCS.ARRIVE.TRANS64.A1T0 RZ, [UR4+0xa8], RZ ;  /* 0x0000a8ffffff99a7 */ /* 0x000fe20008100004 */
[----:B------:R-:W-:-:S06]  /*1a10*/  UISETP.GT.AND UP0, UPT, UR15, UR14, UPT ;  /* 0x0000000e0f00728c */ /* 0x000fcc000bf04270 */
[----:B--2---:R1:W2:Y:S03]  /*1a20*/  SYNCS.PHASECHK.TRANS64.TRYWAIT P0, [UR8+0x30], R2 ;  /* 0x00003002ff0075a7 */ /* 0x0042a60008001108 */
[----:B------:R-:W-:Y:S05]  /*1a30*/  BRA.U !UP0, `(.L_x_26) ;  /* 0x0000000108ac7547 */ /* 0x000fea000b800000 */
[----:B------:R-:W-:Y:S01]  /*1a40*/  UIADD3 UR21, UPT, UPT, UR7, UR24, URZ ;  /* 0x0000001807157290 */ /* 0x000fe2000fffe0ff */
[----:B------:R-:W-:-:S11]  /*1a50*/  UMOV UR25, UR6 ;  /* 0x0000000600197c82 */ /* 0x000fd60008000000 */
.L_x_31:
[----:B-1----:R-:W-:Y:S01]  /*1a60*/  ULEA UR17, UR25, UR4, 0x3 ;  /* 0x0000000419117291 */ /* 0x002fe2000f8e18ff */
[----:B--2---:R-:W-:Y:S01]  /*1a70*/  @!P5 MOV R3, 0x6000 ;  /* 0x000060000003d802 */ /* 0x004fe20000000f00 */
[----:B--2---:R-:W-:Y:S10]  /*1a80*/  @P0 BRA `(.L_x_27) ;  /* 0x00000000000c0947 */ /* 0x004ff40003800000 */
[----:B------:R-:W-:-:S04]  /*1a90*/  SHF.L.U32 R4, R17, 0x1f, RZ ;  /* 0x0000001f11047819 */ /* 0x000fc800000006ff */
[----:B------:R-:W2:Y:S02]  /*1aa0*/  SYNCS.PHASECHK.TRANS64.TRYWAIT P0, [UR17+0x30], R4 ;  /* 0x00003004ff0075a7 */ /* 0x000ea40008001111 */
[----:B--2---:R-:W-:Y:S05]  /*1ab0*/  @!P0 BRA `(.L_x_28) ;  /* 0x00000068006c8947 */ /* 0x004fea0003800000 */
.L_x_27:
[----:B------:R2:W-:Y:S01]  /*1ac0*/  @!P5 SYNCS.ARRIVE.TRANS64 RZ, [UR17], R3 ;  /* 0x00000003ffffd9a7 */ /* 0x0005e20008000011 */
[----:B------:R-:W-:Y:S04]  /*1ad0*/  BSSY.RECONVERGENT B0, `(.L_x_29) ;  /* 0x0000003000007945 */ /* 0x000fe80003800200 */
[----:B------:R-:W-:Y:S05]  /*1ae0*/  @P4 BRA `(.L_x_30) ;  /* 0x0000000000044947 */ /* 0x000fea0003800000 */
[----:B------:R-:W-:Y:S05]  /*1af0*/  BPT.TRAP 0x1 ;  /* 0x000000040000795c */ /* 0x000fea0000300000 */
.L_x_30:
[----:B------:R-:W-:Y:S05]  /*1b00*/  BSYNC.RECONVERGENT B0 ;  /* 0x0000000000007941 */ /* 0x000fea0003800200 */
.L_x_29:
        /* <DEDUP_REMOVED lines=10> */
[----:B------:R-:W-:Y:S01]  /*1bb0*/  UIADD3 UR16, UPT, UPT, UR16, 0x8800, URZ ;  /* 0x0000880010107890 */ /* 0x000fe2000fffe0ff */
[----:B-1----:R-:W-:Y:S01]  /*1bc0*/  SHF.L.U32 R2, R17, 0x1f, RZ ;  /* 0x0000001f11027819 */ /* 0x002fe200000006ff */
[----:B------:R-:W-:Y:S02]  /*1bd0*/  UIADD3.X UR31, UPT, UPT, URZ, UR23, URZ, UP1, !UPT ;  /* 0x00000017ff1f7290 */ /* 0x000fe40008ffe4ff */
[----:B------:R-:W-:Y:S01]  /*1be0*/  UIADD3.X UR29, UPT, UPT, URZ, UR23, URZ, UP0, !UPT ;  /* 0x00000017ff1d7290 */ /* 0x000fe200087fe4ff */
[----:B------:R1:W1:Y:S01]  /*1bf0*/  SYNCS.PHASECHK.TRANS64.TRYWAIT P0, [UR8+0x30], R2 ;  /* 0x00003002ff0075a7 */ /* 0x0002620008001108 */
[----:B------:R-:W-:Y:S01]  /*1c00*/  ULEA UR8, UR25, UR4, 0xe ;  /* 0x0000000419087291 */ /* 0x000fe2000f8e70ff */
[----:B------:R-:W-:Y:S01]  /*1c10*/  UMOV UR26, 0x0 ;  /* 0x00000000001a7882 */ /* 0x000fe20000000000 */
[----:B------:R-:W-:-:S02]  /*1c20*/  UMOV UR27, 0x10000000 ;  /* 0x10000000001b7882 */ /* 0x000fc40000000000 */
[----:B------:R-:W-:Y:S01]  /*1c30*/  UIADD3 UR8, UPT, UPT, UR8, 0x14800, URZ ;  /* 0x0001480008087890 */ /* 0x000fe2000fffe0ff */
[----:B------:R-:W-:Y:S01]  /*1c40*/  UMOV UR19, UR35 ;  /* 0x0000002300137c82 */ /* 0x000fe20008000000 */
[----:B------:R-:W-:Y:S01]  /*1c50*/  UMOV UR20, UR36 ;  /* 0x0000002400147c82 */ /* 0x000fe20008000000 */
[----:B------:R-:W-:Y:S01]  /*1c60*/  UMOV UR12, UR36 ;  /* 0x00000024000c7c82 */ /* 0x000fe20008000000 */
[----:B------:R-:W-:Y:S01]  /*1c70*/  UMOV UR9, UR17 ;  /* 0x0000001100097c82 */ /* 0x000fe20008000000 */
[----:B------:R-:W-:Y:S01]  /*1c80*/  UMOV UR10, UR18 ;  /* 0x00000012000a7c82 */ /* 0x000fe20008000000 */
[----:B------:R1:W-:Y:S01]  /*1c90*/  UTMALDG.3D [UR16], [UR30], desc[UR26] ;  /* 0x00001a101e0075b4 */ /* 0x0003e20008011000 */
[----:B------:R-:W-:Y:S01]  /*1ca0*/  UIADD3 UR24, UPT, UPT, UR24, 0x1, URZ ;  /* 0x0000000118187890 */ /* 0x000fe2000fffe0ff */
[----:B------:R-:W-:-:S03]  /*1cb0*/  UMOV UR25, UR6 ;  /* 0x0000000600197c82 */ /* 0x000fc60008000000 */
[----:B------:R-:W-:Y:S01]  /*1cc0*/  UISETP.NE.AND UP0, UPT, UR24, UR21, UPT ;  /* 0x000000151800728c */ /* 0x000fe2000bf05270 */
[----:B------:R1:W-:Y:S08]  /*1cd0*/  UTMALDG.3D [UR8], [UR28], desc[UR26] ;  /* 0x00001a081c0075b4 */ /* 0x0003f00008011000 */
[----:B------:R-:W-:Y:S05]  /*1ce0*/  BRA.U UP0, `(.L_x_31) ;  /* 0xfffffffd005c7547 */ /* 0x000fea000b83ffff */
.L_x_26:
[C---:B-1----:R-:W-:Y:S01]  /*1cf0*/  LEA R2, R16.reuse, UR4, 0x3 ;  /* 0x0000000410027c11 */ /* 0x042fe2000f8e18ff */
[----:B------:R-:W-:Y:S01]  /*1d00*/  NOP ;  /* 0x0000000000007918 */ /* 0x000fe20000000000 */
[----:B--2---:R-:W-:Y:S02]  /*1d10*/  SHF.L.U32 R3, R13, 0x1f, RZ ;  /* 0x0000001f0d037819 */ /* 0x004fe400000006ff */
[----:B------:R-:W-:Y:S02]  /*1d20*/  LEA R4, R16, UR4, 0x4 ;  /* 0x0000000410047c11 */ /* 0x000fe4000f8e20ff */
[----:B------:R-:W1:Y:S02]  /*1d30*/  SYNCS.PHASECHK.TRANS64.TRYWAIT P0, [R2+URZ+0xb0], R3 ;  /* 0x0000b003020075a7 */ /* 0x000e6400080011ff */
[----:B-1----:R-:W-:Y:S05]  /*1d40*/  @!P0 BRA `(.L_x_32) ;  /* 0x0000006400e08947 */ /* 0x002fea0003800000 */
.L_x_136:
[----:B------:R-:W2:Y:S01]  /*1d50*/  LDS.128 R4, [R4+0x140] ;  /* 0x0001400004047984 */ /* 0x000ea20000000c00 */
[----:B---3--:R-:W-:Y:S01]  /*1d60*/  ISETP.GE.AND P0, PT, R26, 0x1, PT ;  /* 0x000000011a00780c */ /* 0x008fe20003f06270 */
[----:B-1----:R-:W-:Y:S01]  /*1d70*/  VIADD R2, R2, 0xc0 ;  /* 0x000000c002027836 */ /* 0x002fe20000000000 */
[----:B------:R-:W-:Y:S01]  /*1d80*/  @!PT LDS RZ, [RZ] ;  /* 0x00000000fffff984 */ /* 0x000fe20000000800 */
[----:B------:R-:W-:Y:S01]  /*1d90*/  @!PT LDS RZ, [RZ] ;  /* 0x00000000fffff984 */ /* 0x000fe20000000800 */
[----:B------:R-:W-:Y:S01]  /*1da0*/  @!PT LDS RZ, [RZ] ;  /* 0x00000000fffff984 */ /* 0x000fe20000000800 */
[----:B------:R-:W-:Y:S01]  /*1db0*/  @!PT LDS RZ, [RZ] ;  /* 0x00000000fffff984 */ /* 0x000fe20000000800 */
[----:B------:R1:W-:Y:S06]  /*1dc0*/  MEMBAR.ALL.CTA ;  /* 0x0000000000007992 */ /* 0x0003ec0000008000 */
[----:B-1----:R-:W1:Y:S01]  /*1dd0*/  FENCE.VIEW.ASYNC.S ;  /* 0x00000000000073c6 */ /* 0x002e620000000000 */
[----:B------:R-:W-:-:S04]  /*1de0*/  PRMT R2, RZ, 0x654, R2 ;  /* 0x00000654ff027816 */ /* 0x000fc80000000002 */
[----:B-1----:R1:W-:Y:S01]  /*1df0*/  SYNCS.ARRIVE.TRANS64.RED.A1T0 RZ, [R2+URZ], RZ ;  /* 0x000000ff02ff79a7 */ /* 0x0023e200081004ff */
[----:B--2---:R-:W-:-:S13]  /*1e00*/  LOP3.LUT P2, RZ, R6, 0x1, RZ, 0xc0, !PT ;  /* 0x0000000106ff7812 */ /* 0x004fda000784c0ff */
[----:B------:R-:W-:Y:S01]  /*1e10*/  @P2 SHF.R.U32.HI R3, RZ, 0x10, R5 ;  /* 0x00000010ff032819 */ /* 0x000fe20000011605 */
[----:B------:R-:W-:Y:S01]  /*1e20*/  VOTEU.ANY UP0, P2 ;  /* 0x0000000000ff7886 */ /* 0x000fe20001000100 */
[----:B------:R-:W-:Y:S02]  /*1e30*/  @P2 MOV R10, R4 ;  /* 0x00000004000a2202 */ /* 0x000fe40000000f00 */
[----:B------:R-:W-:Y:S02]  /*1e40*/  @P2 R2UR.BROADCAST UR8, R3 ;  /* 0x00000000030822ca */ /* 0x000fe400008e0000 */
[----:B------:R-:W-:-:S11]  /*1e50*/  @P2 LOP3.LUT R9, R5, 0xffff, RZ, 0xc0, !PT ;  /* 0x0000ffff05092812 */ /* 0x000fd600078ec0ff */
[----:B------:R-:W-:Y:S01]  /*1e60*/  @UP0 UMOV UR36, UR8 ;  /* 0x0000000800240c82 */ /* 0x000fe20008000000 */
[----:B-1----:R-:W-:Y:S05]  /*1e70*/  @!P0 BRA `(.L_x_33) ;  /* 0x0000000000b88947 */ /* 0x002fea0003800000 */
[----:B------:R-:W4:Y:S01]  /*1e80*/  LDC.64 R4, c[0x0][0xb18] ;  /* 0x0002c600ff047b82 */ /* 0x000f220000000a00 */
[----:B------:R-:W-:-:S07]  /*1e90*/  ISETP.NE.AND P3, PT, R26, 0x1, PT ;  /* 0x000000011a00780c */ /* 0x000fce0003f65270 */
[----:B------:R-:W1:Y:S08]  /*1ea0*/  LDC.64 R6, c[0x0][0xb10] ;  /* 0x0002c400ff067b82 */ /* 0x000e700000000a00 */
[----:B------:R-:W2:Y:S08]  /*1eb0*/  LDC R14, c[0x0][0xb20] ;  /* 0x0002c800ff0e7b82 */ /* 0x000eb00000000800 */
[----:B------:R-:W3:Y:S01]  /*1ec0*/  LDC R15, c[0x0][0xb0c] ;  /* 0x0002c300ff0f7b82 */ /* 0x000ee20000000800 */
[----:B----4-:R-:W-:Y:S01]  /*1ed0*/  IMAD.HI.U32 R19, R0, R5, RZ ;  /* 0x0000000500137227 */ /* 0x010fe200078e00ff */
[----:B------:R-:W-:-:S03]  /*1ee0*/  ISETP.NE.AND P0, PT, R4, 0x1, PT ;  /* 0x000000010400780c */ /* 0x000fc60003f05270 */
[----:B------:R-:W-:-:S03]  /*1ef0*/  IMAD.HI.U32 R5, R9, R5, RZ ;  /* 0x0000000509057227 */ /* 0x000fc600078e00ff */
[----:B------:R-:W4:Y:S01]  /*1f00*/  LDC.64 R2, c[0x0][0xb28] ;  /* 0x0002ca00ff027b82 */ /* 0x000f220000000a00 */
[----:B-1----:R-:W-:-:S04]  /*1f10*/  IMAD.HI.U32 R20, R8, R6, RZ ;  /* 0x0000000608147227 */ /* 0x002fc800078e00ff */
[----:B------:R-:W-:Y:S01]  /*1f20*/  IMAD.HI.U32 R21, R10, R6, RZ ;  /* 0x000000060a157227 */ /* 0x000fe200078e00ff */
[----:B------:R-:W-:Y:S02]  /*1f30*/  SHF.R.U32.HI R20, RZ, R7, R20 ;  /* 0x00000007ff147219 */ /* 0x000fe40000011614 */
[-C--:B--2---:R-:W-:Y:S02]  /*1f40*/  SHF.R.U32.HI R19, RZ, R14.reuse, R19 ;  /* 0x0000000eff137219 */ /* 0x084fe40000011613 */
[----:B------:R-:W-:Y:S02]  /*1f50*/  SHF.R.U32.HI R5, RZ, R14, R5 ;  /* 0x0000000eff057219 */ /* 0x000fe40000011605 */
[----:B------:R-:W-:Y:S02]  /*1f60*/  SEL R19, R0, R19, !P0 ;  /* 0x0000001300137207 */ /* 0x000fe40004000000 */
[----:B------:R-:W-:Y:S02]  /*1f70*/  SHF.R.U32.HI R21, RZ, R7, R21 ;  /* 0x00000007ff157219 */ /* 0x000fe40000011615 */
[----:B---3--:R-:W-:-:S02]  /*1f80*/  ISETP.NE.AND P1, PT, R15, 0x1, PT ;  /* 0x000000010f00780c */ /* 0x008fc40003f25270 */
[----:B------:R-:W-:Y:S02]  /*1f90*/  SEL R5, R9, R5, !P0 ;  /* 0x0000000509057207 */ /* 0x000fe40004000000 */
[----:B------:R-:W-:Y:S02]  /*1fa0*/  SEL R20, R8, R20, !P1 ;  /* 0x0000001408147207 */ /* 0x000fe40004800000 */
[----:B------:R-:W-:Y:S01]  /*1fb0*/  SEL R21, R10, R21, !P1 ;  /* 0x000000150a157207 */ /* 0x000fe20004800000 */
[----:B----4-:R-:W-:-:S04]  /*1fc0*/  IMAD.HI.U32 R18, R19, R2, RZ ;  /* 0x0000000213127227 */ /* 0x010fc800078e00ff */
        /* <DEDUP_REMOVED lines=10> */
[----:B------:R-:W-:-:S04]  /*2070*/  @!P0 IMAD.HI.U32 R7, R21, R2, RZ ;  /* 0x0000000215078227 */ /* 0x000fc800078e00ff */
[----:B------:R-:W-:Y:S01]  /*2080*/  IMAD.MOV R2, RZ, RZ, -R6 ;  /* 0x000000ffff027224 */ /* 0x000fe200078e0a06 */
[----:B------:R-:W-:Y:S02]  /*2090*/  @!P0 SHF.R.U32.HI R3, RZ, R3, R7 ;  /* 0x00000003ff038219 */ /* 0x000fe40000011607 */
[----:B------:R-:W-:Y:S01]  /*20a0*/  IADD3 R7, PT, PT, -R5, RZ, RZ ;  /* 0x000000ff05077210 */ /* 0x000fe20007ffe1ff */
[----:B------:R-:W-:Y:S01]  /*20b0*/  IMAD R2, R26, R2, R5 ;  /* 0x000000021a027224 */ /* 0x000fe200078e0205 */
        /* <DEDUP_REMOVED lines=10> */
.L_x_33:
[----:B------:R-:W1:Y:S02]  /*2160*/  LDCU UR8, c[0x0][0xb30] ;  /* 0x00016600ff0877ac */ /* 0x000e640008000800 */
[----:B-1----:R-:W-:-:S09]  /*2170*/  UISETP.NE.AND UP0, UPT, UR8, 0x1, UPT ;  /* 0x000000010800788c */ /* 0x002fd2000bf05270 */
[----:B------:R-:W-:Y:S05]  /*2180*/  BRA.U UP0, `(.L_x_34) ;  /* 0x0000000100407547 */ /* 0x000fea000b800000 */
[----:B------:R-:W1:Y:S08]  /*2190*/  LDC.64 R4, c[0x0][0xb10] ;  /* 0x0002c400ff047b82 */ /* 0x000e700000000a00 */
[----:B------:R-:W2:Y:S08]  /*21a0*/  LDC.64 R2, c[0x0][0xb18] ;  /* 0x0002c600ff027b82 */ /* 0x000eb00000000a00 */
[----:B------:R-:W3:Y:S08]  /*21b0*/  LDC R6, c[0x0][0xb20] ;  /* 0x0002c800ff067b82 */ /* 0x000ef00000000800 */
[----:B------:R-:W4:Y:S01]  /*21c0*/  LDC R7, c[0x0][0xb0c] ;  /* 0x0002c300ff077b82 */ /* 0x000f220000000800 */
[----:B-1----:R-:W-:-:S05]  /*21d0*/  IMAD.HI.U32 R4, R10, R4, RZ ;  /* 0x000000040a047227 */ /* 0x002fca00078e00ff */
[----:B------:R-:W-:Y:S01]  /*21e0*/  SHF.R.U32.HI R4, RZ, R5, R4 ;  /* 0x00000005ff047219 */ /* 0x000fe20000011604 */
[----:B--2---:R-:W-:Y:S01]  /*21f0*/  IMAD.HI.U32 R3, R9, R3, RZ ;  /* 0x0000000309037227 */ /* 0x004fe200078e00ff */
[----:B------:R-:W-:-:S04]  /*2200*/  ISETP.NE.AND P0, PT, R2, 0x1, PT ;  /* 0x000000010200780c */ /* 0x000fc80003f05270 */
[----:B---3--:R-:W-:-:S04]  /*2210*/  SHF.R.U32.HI R3, RZ, R6, R3 ;  /* 0x00000006ff037219 */ /* 0x008fc80000011603 */
[----:B------:R-:W-:Y:S02]  /*2220*/  SEL R3, R9, R3, !P0 ;  /* 0x0000000309037207 */ /* 0x000fe40004000000 */
[----:B----4-:R-:W-:-:S04]  /*2230*/  ISETP.NE.AND P1, PT, R7, 0x1, PT ;  /* 0x000000010700780c */ /* 0x010fc80003f25270 */
[----:B------:R-:W-:-:S05]  /*2240*/  SEL R4, R10, R4, !P1 ;  /* 0x000000040a047207 */ /* 0x000fca0004800000 */
[----:B------:R-:W-:Y:S02]  /*2250*/  IMAD.IADD R5, R3, 0x1, -R4 ;  /* 0x0000000103057824 */ /* 0x000fe400078e0a04 */
[----:B------:R-:W-:Y:S02]  /*2260*/  IMAD.IADD R3, R4, 0x1, -R3 ;  /* 0x0000000104037824 */ /* 0x000fe400078e0a03 */
[----:B------:R-:W-:Y:S02]  /*2270*/  IMAD R10, R5, R7, R10 ;  /* 0x00000007050a7224 */ /* 0x000fe400078e020a */
[----:B------:R-:W-:-:S07]  /*2280*/  IMAD R9, R3, R2, R9 ;  /* 0x0000000203097224 */ /* 0x000fce00078e0209 */
.L_x_34:
[----:B------:R-:W-:Y:S01]  /*2290*/  VIADD R16, R16, 0x1 ;  /* 0x0000000110107836 */ /* 0x000fe20000000000 */
[----:B------:R-:W-:Y:S01]  /*22a0*/  PLOP3.LUT P1, PT, PT, PT, PT, 0x80, 0x8 ;  /* 0x000000000008781c */ /* 0x000fe20003f2f070 */
[----:B------:R-:W-:Y:S02]  /*22b0*/  IMAD.IADD R15, R10, 0x1, R63 ;  /* 0x000000010a0f7824 */ /* 0x000fe400078e023f */
[----:B------:R-:W-:Y:S01]  /*22c0*/  IMAD.IADD R14, R9, 0x1, R62 ;  /* 0x00000001090e7824 */ /* 0x000fe200078e023e */
[----:B------:R-:W-:-:S04]  /*22d0*/  ISETP.NE.AND P0, PT, R16, 0x2, PT ;  /* 0x000000021000780c */ /* 0x000fc80003f05270 */
[----:B------:R-:W-:Y:S02]  /*22e0*/  SEL R2, RZ, 0x1, P0 ;  /* 0x00000001ff027807 */ /* 0x000fe40000000000 */
[----:B------:R-:W-:Y:S02]  /*22f0*/  SEL R16, R16, RZ, P0 ;  /* 0x000000ff10107207 */ /* 0x000fe40000000000 */
[----:B------:R-:W-:Y:S01]  /*2300*/  LOP3.LUT R13, R13, R2, RZ, 0x3c, !PT ;  /* 0x000000020d0d7212 */ /* 0x000fe200078e3cff */
[----:B------:R-:W-:Y:S06]  /*2310*/  @P2 BRA `(.L_x_35) ;  /* 0xfffffff000982947 */ /* 0x000fec000383ffff */
[----:B------:R-:W-:Y:S01]  /*2320*/  UIADD3 UR4, UPT, UPT, UR4, 0x30, URZ ;  /* 0x0000003004047890 */ /* 0x000fe2000fffe0ff */
[----:B------:R-:W-:-:S03]  /*2330*/  SHF.L.U32 R2, R17, 0x1f, RZ ;  /* 0x0000001f11027819 */ /* 0x000fc600000006ff */
[----:B------:R-:W-:-:S09]  /*2340*/  ULEA UR5, UR6, UR4, 0x3 ;  /* 0x0000000406057291 */ /* 0x000fd2000f8e18ff */
[----:B------:R-:W1:Y:S02]  /*2350*/  SYNCS.PHASECHK.TRANS64.TRYWAIT P0, [UR5], R2 ;  /* 0x00000002ff0075a7 */ /* 0x000e640008001105 */
[----:B-1----:R-:W-:Y:S05]  /*2360*/  @!P0 BRA `(.L_x_36) ;  /* 0x00000060006c8947 */ /* 0x002fea0003800000 */
.L_x_138:
[----:B------:R-:W-:-:S04]  /*2370*/  UIADD3 UR6, UPT, UPT, UR6, 0x1, URZ ;  /* 0x0000000106067890 */ /* 0x000fc8000fffe0ff */
[----:B------:R-:W-:-:S04]  /*2380*/  UISETP.NE.AND UP0, UPT, UR6, 0x6, UPT ;  /* 0x000000060600788c */ /* 0x000fc8000bf05270 */
[----:B------:R-:W-:Y:S02]  /*2390*/  USEL UR7, URZ, 0x1, UP0 ;  /* 0x00000001ff077887 */ /* 0x000fe40008000000 */
[----:B------:R-:W-:-:S04]  /*23a0*/  USEL UR6, UR6, URZ, UP0 ;  /* 0x000000ff06067287 */ /* 0x000fc80008000000 */
[----:B------:R-:W-:Y:S01]  /*23b0*/  ULEA UR5, UR6, UR4, 0x3 ;  /* 0x0000000406057291 */ /* 0x000fe2000f8e18ff */
[----:B-1----:R-:W-:-:S04]  /*23c0*/  LOP3.LUT R2, R17, UR7, RZ, 0x3c, !PT ;  /* 0x0000000711027c12 */ /* 0x002fc8000f8e3cff */
[----:B------:R-:W-:-:S04]  /*23d0*/  SHF.L.U32 R3, R2, 0x1f, RZ ;  /* 0x0000001f02037819 */ /* 0x000fc800000006ff */
[----:B------:R-:W1:Y:S02]  /*23e0*/  SYNCS.PHASECHK.TRANS64.TRYWAIT P0, [UR5], R3 ;  /* 0x00000003ff0075a7 */ /* 0x000e640008001105 */
[----:B-1----:R-:W-:Y:S05]  /*23f0*/  @!P0 BRA `(.L_x_37) ;  /* 0x0000006000608947 */ /* 0x002fea0003800000 */
.L_x_140:
[----:B------:R-:W-:-:S04]  /*2400*/  UIADD3 UR6, UPT, UPT, UR6, 0x1, URZ ;  /* 0x0000000106067890 */ /* 0x000fc8000fffe0ff */
[----:B------:R-:W-:-:S04]  /*2410*/  UISETP.NE.AND UP0, UPT, UR6, 0x6, UPT ;  /* 0x000000060600788c */ /* 0x000fc8000bf05270 */
[----:B------:R-:W-:Y:S02]  /*2420*/  USEL UR7, URZ, 0x1, UP0 ;  /* 0x00000001ff077887 */ /* 0x000fe40008000000 */
[----:B------:R-:W-:-:S04]  /*2430*/  USEL UR6, UR6, URZ, UP0 ;  /* 0x000000ff06067287 */ /* 0x000fc80008000000 */
[----:B------:R-:W-:Y:S01]  /*2440*/  ULEA UR5, UR6, UR4, 0x3 ;  /* 0x0000000406057291 */ /* 0x000fe2000f8e18ff */
[----:B------:R-:W-:-:S04]  /*2450*/  LOP3.LUT R2, R2, UR7, RZ, 0x3c, !PT ;  /* 0x0000000702027c12 */ /* 0x000fc8000f8e3cff */
[----:B-1----:R-:W-:-:S04]  /*2460*/  SHF.L.U32 R3, R2, 0x1f, RZ ;  /* 0x0000001f02037819 */ /* 0x002fc800000006ff */
[----:B------:R-:W1:Y:S02]  /*2470*/  SYNCS.PHASECHK.TRANS64.TRYWAIT P0, [UR5], R3 ;  /* 0x00000003ff0075a7 */ /* 0x000e640008001105 */
[----:B-1----:R-:W-:Y:S05]  /*2480*/  @!P0 BRA `(.L_x_38) ;  /* 0x0000006000548947 */ /* 0x002fea0003800000 */
.L_x_142:
        /* <DEDUP_REMOVED lines=9> */
.L_x_144:
        /* <DEDUP_REMOVED lines=9> */
.L_x_146:
[----:B------:R-:W-:-:S04]  /*25b0*/  UIADD3 UR6, UPT, UPT, UR6, 0x1, URZ ;  /* 0x0000000106067890 */ /* 0x000fc8000fffe0ff */
[----:B------:R-:W-:-:S04]  /*25c0*/  UISETP.NE.AND UP0, UPT, UR6, 0x6, UPT ;  /* 0x000000060600788c */ /* 0x000fc8000bf05270 */
[----:B------:R-:W-:Y:S02]  /*25d0*/  USEL UR5, URZ, 0x1, UP0 ;  /* 0x00000001ff057887 */ /* 0x000fe40008000000 */
[----:B------:R-:W-:-:S04]  /*25e0*/  USEL UR6, UR6, URZ, UP0 ;  /* 0x000000ff06067287 */ /* 0x000fc80008000000 */
[----:B------:R-:W-:Y:S01]  /*25f0*/  ULEA UR6, UR6, UR4, 0x3 ;  /* 0x0000000406067291 */ /* 0x000fe2000f8e18ff */
[----:B------:R-:W-:-:S04]  /*2600*/  LOP3.LUT R2, R2, UR5, RZ, 0x3c, !PT ;  /* 0x0000000502027c12 */ /* 0x000fc8000f8e3cff */
[----:B------:R-:W-:Y:S01]  /*2610*/  SHF.L.U32 R2, R2, 0x1f, RZ ;  /* 0x0000001f02027819 */ /* 0x000fe200000006ff */
[----:B-1--4-:R-:W-:-:S07]  /*2620*/  IMAD.U32 R0, RZ, RZ, UR6 ;  /* 0x00000006ff007e24 */ /* 0x012fce000f8e00ff */
.L_x_41:
[----:B-1----:R1:W2:Y:S02]  /*2630*/  SYNCS.PHASECHK.TRANS64.TRYWAIT P0, [R0+URZ], R2 ;  /* 0x00000002000075a7 */ /* 0x0022a400080011ff */
[----:B--2---:R-:W-:Y:S05]  /*2640*/  @!P0 NANOSLEEP.SYNCS 0x989680 ;  /* 0x009896800000895d */ /* 0x004fea0003900000 */
[----:B------:R-:W2:Y:S02]  /*2650*/  @!P0 SYNCS.PHASECHK.TRANS64 P0, [R0+URZ], R2 ;  /* 0x00000002000085a7 */ /* 0x000ea400080010ff */
[----:B--2---:R-:W-:Y:S05]  /*2660*/  @P0 EXIT ;  /* 0x000000000000094d */ /* 0x004fea0003800000 */
[----:B------:R-:W-:Y:S05]  /*2670*/  BRA `(.L_x_41) ;  /* 0xfffffffc00ec7947 */ /* 0x000fea000383ffff */
.L_x_17:
[----:B------:R-:W-:-:S04]  /*2680*/  UISETP.NE.AND UP1, UPT, UR37, URZ, UPT ;  /* 0x000000ff2500728c */ /* 0x000fc8000bf25270 */
[----:B------:R-:W-:-:S09]  /*2690*/  UISETP.NE.OR UP1, UPT, UR8, 0x1, UP1 ;  /* 0x000000010800788c */ /* 0x000fd20008f25670 */
[----:B------:R-:W-:Y:S05]  /*26a0*/  BRA.U UP1, `(.L_x_42) ;  /* 0x0000000501487547 */ /* 0x000fea000b800000 */
[----:B------:R-:W-:Y:S01]  /*26b0*/  ISETP.NE.AND P2, PT, R2, RZ, PT ;  /* 0x000000ff0200720c */ /* 0x000fe20003f45270 */
[----:B------:R-:W-:Y:S01]  /*26c0*/  IMAD.MOV.U32 R12, RZ, RZ, 0x1 ;  /* 0x00000001ff0c7424 */ /* 0x000fe200078e00ff */
[----:B------:R-:W-:Y:S02]  /*26d0*/  CS2R R10, SRZ ;  /* 0x00000000000a7805 */ /* 0x000fe4000001ff00 */
[----:B------:R-:W-:Y:S01]  /*26e0*/  CS2R R8, SRZ ;  /* 0x0000000000087805 */ /* 0x000fe2000001ff00 */
[----:B------:R-:W-:Y:S01]  /*26f0*/  UMOV UR4, 0x400 ;  /* 0x0000040000047882 */ /* 0x000fe20000000000 */
[----:B------:R-:W-:Y:S01]  /*2700*/  UMOV UR6, URZ ;  /* 0x000000ff00067c82 */ /* 0x000fe20008000000 */
[----:B------:R-:W-:-:S12]  /*2710*/  ULEA UR37, UR37, UR4, 0x18 ;  /* 0x0000000425257291 */ /* 0x000fd8000f8ec0ff */
.L_x_46:
[----:B------:R-:W-:Y:S02]  /*2720*/  LEA R0, R8, UR37, 0x3 ;  /* 0x0000002508007c11 */ /* 0x000fe4000f8e18ff */
[----:B------:R-:W-:-:S03]  /*2730*/  SHF.L.U32 R4, R9, 0x1f, RZ ;  /* 0x0000001f09047819 */ /* 0x000fc600000006ff */
[----:B------:R-:W-:Y:S01]  /*2740*/  VIADD R5, R0, 0x120 ;  /* 0x0000012000057836 */ /* 0x000fe20000000000 */
[----:B------:R-:W1:Y:S02]  /*2750*/  SYNCS.PHASECHK.TRANS64.TRYWAIT P0, [R0+URZ+0x110], R4 ;  /* 0x00011004000075a7 */ /* 0x000e6400080011ff */
[----:B-1----:R-:W-:Y:S05]  /*2760*/  @!P0 BRA `(.L_x_43) ;  /* 0x0000005c00e48947 */ /* 0x002fea0003800000 */
.L_x_147:
[----:B------:R-:W-:Y:S01]  /*2770*/  ULEA UR5, UR6, UR37, 0x3 ;  /* 0x0000002506057291 */ /* 0x000fe2000f8e18ff */
[----:B-1----:R-:W-:Y:S01]  /*2780*/  PRMT R0, RZ, 0x654, R5 ;  /* 0x00000654ff007816 */ /* 0x002fe20000000005 */
[----:B------:R-:W-:Y:S01]  /*2790*/  @!P2 IMAD.MOV.U32 R4, RZ, RZ, 0x10 ;  /* 0x00000010ff04a424 */ /* 0x000fe200078e00ff */
[----:B------:R-:W-:Y:S01]  /*27a0*/  SHF.L.U32 R5, R12, 0x1f, RZ ;  /* 0x0000001f0c057819 */ /* 0x000fe200000006ff */
[----:B------:R-:W-:Y:S01]  /*27b0*/  UIADD3 UR4, UPT, UPT, UR5, 0xb0, URZ ;  /* 0x000000b005047890 */ /* 0x000fe2000fffe0ff */
[----:B------:R1:W-:Y:S05]  /*27c0*/  SYNCS.ARRIVE.TRANS64.RED.A1T0 RZ, [R0+URZ], RZ ;  /* 0x000000ff00ff79a7 */ /* 0x0003ea00081004ff */
[----:B------:R-:W-:Y:S01]  /*27d0*/  IMAD.U32 R6, RZ, RZ, UR4 ;  /* 0x00000004ff067e24 */ /* 0x000fe2000f8e00ff */
[----:B------:R-:W2:Y:S04]  /*27e0*/  SYNCS.PHASECHK.TRANS64.TRYWAIT P0, [UR5+0xc0], R5 ;  /* 0x0000c005ff0075a7 */ /* 0x000ea80008001105 */
[----:B------:R-:W-:Y:S01]  /*27f0*/  PRMT R6, R2, 0x654, R6 ;  /* 0x0000065402067816 */ /* 0x000fe20000000006 */
[----:B-12---:R-:W-:Y:S06]  /*2800*/  @!P0 BRA `(.L_x_44) ;  /* 0x0000005c00d08947 */ /* 0x006fec0003800000 */
.L_x_149:
[----:B------:R-:W-:Y:S01]  /*2810*/  ULEA UR4, UR6, UR37, 0x4 ;  /* 0x0000002506047291 */ /* 0x000fe2000f8e20ff */
[----:B------:R-:W-:Y:S01]  /*2820*/  SEL R3, R6, R3, !P2 ;  /* 0x0000000306037207 */ /* 0x000fe20005000000 */
[----:B------:R-:W-:Y:S01]  /*2830*/  UIADD3 UR5, UPT, UPT, UR5, 0xb0, URZ ;  /* 0x000000b005057890 */ /* 0x000fe2000fffe0ff */
[----:B-1----:R-:W-:Y:S01]  /*2840*/  LEA R0, R11, UR37, 0x3 ;  /* 0x000000250b007c11 */ /* 0x002fe2000f8e18ff */
[----:B------:R-:W-:Y:S01]  /*2850*/  UIADD3 UR4, UPT, UPT, UR4, 0x140, URZ ;  /* 0x0000014004047890 */ /* 0x000fe2000fffe0ff */
[----:B------:R1:W-:Y:S01]  /*2860*/  @!P2 SYNCS.ARRIVE.TRANS64.RED RZ, [R3+URZ], R4 ;  /* 0x0000000403ffa9a7 */ /* 0x0003e200080004ff */
[----:B------:R-:W-:Y:S01]  /*2870*/  UIADD3 UR6, UPT, UPT, UR6, 0x1, URZ ;  /* 0x0000000106067890 */ /* 0x000fe2000fffe0ff */
[----:B------:R-:W-:-:S03]  /*2880*/  VIADD R8, R8, 0x1 ;  /* 0x0000000108087836 */ /* 0x000fc60000000000 */
[----:B------:R-:W-:Y:S02]  /*2890*/  UISETP.NE.AND UP0, UPT, UR6, 0x2, UPT ;  /* 0x000000020600788c */ /* 0x000fe4000bf05270 */
[----:B------:R-:W-:Y:S01]  /*28a0*/  ISETP.NE.AND P0, PT, R8, 0x2, PT ;  /* 0x000000020800780c */ /* 0x000fe20003f05270 */
[----:B------:R-:W-:Y:S06]  /*28b0*/  UGETNEXTWORKID.BROADCAST [UR4], [UR5] ;  /* 0x00000000040073ca */ /* 0x000fec0008000100 */
[----:B------:R-:W-:Y:S02]  /*28c0*/  USEL UR4, URZ, 0x1, UP0 ;  /* 0x00000001ff047887 */ /* 0x000fe40008000000 */
[----:B------:R-:W-:-:S04]  /*28d0*/  USEL UR6, UR6, URZ, UP0 ;  /* 0x000000ff06067287 */ /* 0x000fc80008000000 */
[----:B------:R-:W-:Y:S02]  /*28e0*/  LOP3.LUT R12, R12, UR4, RZ, 0x3c, !PT ;  /* 0x000000040c0c7c12 */ /* 0x000fe4000f8e3cff */
[----:B-1----:R-:W-:-:S04]  /*28f0*/  SHF.L.U32 R4, R10, 0x1f, RZ ;  /* 0x0000001f0a047819 */ /* 0x002fc800000006ff */
[----:B------:R-:W1:Y:S02]  /*2900*/  SYNCS.PHASECHK.TRANS64.TRYWAIT P1, [R0+URZ+0xb0], R4 ;  /* 0x0000b004000075a7 */ /* 0x000e6400080211ff */
[----:B-1----:R-:W-:Y:S05]  /*2910*/  @!P1 BRA `(.L_x_45) ;  /* 0x0000005c00a49947 */ /* 0x002fea0003800000 */
.L_x_150:
[C---:B-1----:R-:W-:Y:S01]  /*2920*/  LEA R4, R11.reuse, UR37, 0x4 ;  /* 0x000000250b047c11 */ /* 0x042fe2000f8e20ff */
[----:B------:R-:W-:Y:S01]  /*2930*/  VIADD R0, R0, 0xc0 ;  /* 0x000000c000007836 */ /* 0x000fe20000000000 */
[----:B------:R-:W-:Y:S01]  /*2940*/  SEL R8, R8, RZ, P0 ;  /* 0x000000ff08087207 */ /* 0x000fe20000000000 */
[----:B------:R-:W-:-:S03]  /*2950*/  VIADD R11, R11, 0x1 ;  /* 0x000000010b0b7836 */ /* 0x000fc60000000000 */
[----:B------:R-:W1:Y:S01]  /*2960*/  LDS.128 R4, [R4+0x140] ;  /* 0x0001400004047984 */ /* 0x000e620000000c00 */
[----:B------:R-:W-:Y:S02]  /*2970*/  PRMT R0, RZ, 0x654, R0 ;  /* 0x00000654ff007816 */ /* 0x000fe40000000000 */
[C---:B------:R-:W-:Y:S01]  /*2980*/  ISETP.NE.AND P1, PT, R11.reuse, 0x2, PT ;  /* 0x000000020b00780c */ /* 0x040fe20003f25270 */
[----:B------:R-:W-:Y:S01]  /*2990*/  @!PT LDS RZ, [RZ] ;  /* 0x00000000fffff984 */ /* 0x000fe20000000800 */
[----:B------:R-:W-:Y:S01]  /*29a0*/  @!PT LDS RZ, [RZ] ;  /* 0x00000000fffff984 */ /* 0x000fe20000000800 */
[----:B------:R-:W-:Y:S01]  /*29b0*/  @!PT LDS RZ, [RZ] ;  /* 0x00000000fffff984 */ /* 0x000fe20000000800 */
[----:B------:R-:W-:Y:S01]  /*29c0*/  @!PT LDS RZ, [RZ] ;  /* 0x00000000fffff984 */ /* 0x000fe20000000800 */
[----:B------:R2:W-:Y:S06]  /*29d0*/  MEMBAR.ALL.CTA ;  /* 0x0000000000007992 */ /* 0x0005ec0000008000 */
[----:B--2---:R-:W2:Y:S01]  /*29e0*/  FENCE.VIEW.ASYNC.S ;  /* 0x00000000000073c6 */ /* 0x004ea20000000000 */
[----:B------:R-:W-:Y:S01]  /*29f0*/  SEL R11, R11, RZ, P1 ;  /* 0x000000ff0b0b7207 */ /* 0x000fe20000800000 */
[----:B--2---:R2:W-:Y:S01]  /*2a00*/  SYNCS.ARRIVE.TRANS64.RED.A1T0 RZ, [R0+URZ], RZ ;  /* 0x000000ff00ff79a7 */ /* 0x0045e200081004ff */
[----:B-1----:R-:W-:-:S02]  /*2a10*/  LOP3.LUT P3, RZ, R6, 0x1, RZ, 0xc0, !PT ;  /* 0x0000000106ff7812 */ /* 0x002fc4000786c0ff */
[----:B------:R-:W-:-:S04]  /*2a20*/  SEL R4, RZ, 0x1, P1 ;  /* 0x00000001ff047807 */ /* 0x000fc80000800000 */
[----:B------:R-:W-:Y:S02]  /*2a30*/  LOP3.LUT R10, R10, R4, RZ, 0x3c, !PT ;  /* 0x000000040a0a7212 */ /* 0x000fe400078e3cff */
[----:B--2---:R-:W-:-:S04]  /*2a40*/  SEL R0, RZ, 0x1, P0 ;  /* 0x00000001ff007807 */ /* 0x004fc80000000000 */
[----:B------:R-:W-:Y:S01]  /*2a50*/  LOP3.LUT R9, R9, R0, RZ, 0x3c, !PT ;  /* 0x0000000009097212 */ /* 0x000fe200078e3cff */
[----:B------:R-:W-:Y:S06]  /*2a60*/  @P3 BRA `(.L_x_46) ;  /* 0xfffffffc002c3947 */ /* 0x000fec000383ffff */
[----:B------:R-:W-:Y:S01]  /*2a70*/  ULEA UR5, UR6, UR37, 0x3 ;  /* 0x0000002506057291 */ /* 0x000fe2000f8e18ff */
[----:B------:R-:W-:-:S08]  /*2a80*/  SHF.L.U32 R2, R12, 0x1f, RZ ;  /* 0x0000001f0c027819 */ /* 0x000fd000000006ff */
[----:B------:R-:W1:Y:S02]  /*2a90*/  SYNCS.PHASECHK.TRANS64 P0, [UR5+0xc0], R2 ;  /* 0x0000c002ff0075a7 */ /* 0x000e640008001005 */
[----:B-1----:R-:W-:Y:S05]  /*2aa0*/  @P0 BRA `(.L_x_47) ;  /* 0x0000000000080947 */ /* 0x002fea0003800000 */
[----:B------:R-:W1:Y:S02]  /*2ab0*/  SYNCS.PHASECHK.TRANS64.TRYWAIT P0, [UR5+0xc0], R2 ;  /* 0x0000c002ff0075a7 */ /* 0x000e640008001105 */
[----:B-1----:R-:W-:Y:S05]  /*2ac0*/  @!P0 BRA `(.L_x_48) ;  /* 0x0000005c004c8947 */ /* 0x002fea0003800000 */
.L_x_47:
[----:B------:R-:W-:-:S04]  /*2ad0*/  UIADD3 UR4, UPT, UPT, UR6, 0x1, URZ ;  /* 0x0000000106047890 */ /* 0x000fc8000fffe0ff */
[----:B------:R-:W-:-:S04]  /*2ae0*/  UISETP.NE.AND UP0, UPT, UR4, 0x2, UPT ;  /* 0x000000020400788c */ /* 0x000fc8000bf05270 */
[----:B------:R-:W-:Y:S02]  /*2af0*/  USEL UR7, URZ, 0x1, UP0 ;  /* 0x00000001ff077887 */ /* 0x000fe40008000000 */
[----:B------:R-:W-:-:S04]  /*2b00*/  USEL UR4, UR4, URZ, UP0 ;  /* 0x000000ff04047287 */ /* 0x000fc80008000000 */
[----:B------:R-:W-:Y:S01]  /*2b10*/  ULEA UR4, UR4, UR37, 0x3 ;  /* 0x0000002504047291 */ /* 0x000fe2000f8e18ff */
[----:B-1----:R-:W-:-:S04]  /*2b20*/  LOP3.LUT R2, R12, UR7, RZ, 0x3c, !PT ;  /* 0x000000070c027c12 */ /* 0x002fc8000f8e3cff */
[----:B------:R-:W-:-:S04]  /*2b30*/  SHF.L.U32 R0, R2, 0x1f, RZ ;  /* 0x0000001f02007819 */ /* 0x000fc800000006ff */
[----:B------:R-:W1:Y:S02]  /*2b40*/  SYNCS.PHASECHK.TRANS64 P0, [UR4+0xc0], R0 ;  /* 0x0000c000ff0075a7 */ /* 0x000e640008001004 */
[----:B-1----:R-:W-:Y:S05]  /*2b50*/  @P0 EXIT ;  /* 0x000000000000094d */ /* 0x002fea0003800000 */
[----:B------:R-:W-:Y:S02]  /*2b60*/  SHF.L.U32 R2, R2, 0x1f, RZ ;  /* 0x0000001f02027819 */ /* 0x000fe400000006ff */
[----:B------:R-:W-:-:S07]  /*2b70*/  MOV R0, UR4 ;  /* 0x0000000400007c02 */ /* 0x000fce0008000f00 */
.L_x_49:
[----:B-1----:R1:W2:Y:S02]  /*2b80*/  SYNCS.PHASECHK.TRANS64.TRYWAIT P0, [R0+URZ+0xc0], R2 ;  /* 0x0000c002000075a7 */ /* 0x0022a400080011ff */
[----:B--2---:R-:W-:Y:S05]  /*2b90*/  @!P0 NANOSLEEP.SYNCS 0x989680 ;  /* 0x009896800000895d */ /* 0x004fea0003900000 */
[----:B------:R-:W2:Y:S02]  /*2ba0*/  @!P0 SYNCS.PHASECHK.TRANS64 P0, [R0+URZ+0xc0], R2 ;  /* 0x0000c002000085a7 */ /* 0x000ea400080010ff */
[----:B--2---:R-:W-:Y:S05]  /*2bb0*/  @P0 EXIT ;  /* 0x000000000000094d */ /* 0x004fea0003800000 */
[----:B------:R-:W-:Y:S05]  /*2bc0*/  BRA `(.L_x_49) ;  /* 0xfffffffc00ec7947 */ /* 0x000fea000383ffff */
.L_x_42:
[----:B------:R-:W-:-:S09]  /*2bd0*/  UISETP.NE.AND UP1, UPT, UR8, URZ, UPT ;  /* 0x000000ff0800728c */ /* 0x000fd2000bf25270 */
[----:B------:R-:W-:Y:S05]  /*2be0*/  BRA.U UP1, `(.L_x_50) ;  /* 0x0000000d01cc7547 */ /* 0x000fea000b800000 */
[----:B------:R-:W-:Y:S01]  /*2bf0*/  UMOV UR4, 0x40 ;  /* 0x0000004000047882 */ /* 0x000fe20000000000 */
[----:B------:R-:W-:Y:S01]  /*2c00*/  NOP ;  /* 0x0000000000007918 */ /* 0x000fe20000000000 */
[----:B------:R-:W-:Y:S01]  /*2c10*/  ULEA UR4, UR37, UR4, 0x18 ;  /* 0x0000000425047291 */ /* 0x000fe2000f8ec0ff */
[----:B------:R-:W-:Y:S02]  /*2c20*/  UMOV UR5, 0x400 ;  /* 0x0000040000057882 */ /* 0x000fe40000000000 */
[----:B------:R-:W-:-:S06]  /*2c30*/  ULEA UR37, UR37, UR5, 0x18 ;  /* 0x0000000525257291 */ /* 0x000fcc000f8ec0ff */
[----:B------:R-:W1:Y:S02]  /*2c40*/  LDS.U8 R0, [UR4+0x1c] ;  /* 0x00001c04ff007984 */ /* 0x000e640008000000 */
[----:B-1----:R-:W-:-:S13]  /*2c50*/  ISETP.NE.AND P0, PT, R0, RZ, PT ;  /* 0x000000ff0000720c */ /* 0x002fda0003f05270 */
[----:B------:R-:W-:Y:S05]  /*2c60*/  @P0 BRA `(.L_x_51) ;  /* 0x0000000000580947 */ /* 0x000fea0003800000 */
[----:B------:R-:W-:-:S13]  /*2c70*/  ELECT P0, URZ, PT ;  /* 0x0000000000ff782f */ /* 0x000fda0003800000 */
[----:B------:R-:W-:Y:S05]  /*2c80*/  @!P0 BRA `(.L_x_52) ;  /* 0x0000000000608947 */ /* 0x000fea0003800000 */
[----:B------:R-:W-:Y:S01]  /*2c90*/  UMOV UR5, 0x10 ;  /* 0x0000001000057882 */ /* 0x000fe20000000000 */
[----:B------:R-:W-:Y:S01]  /*2ca0*/  HFMA2 R0, -RZ, RZ, 0, 5.9604644775390625e-08 ;  /* 0x00000001ff007431 */ /* 0x000fe200000001ff */
[----:B------:R-:W-:-:S03]  /*2cb0*/  MOV R2, 0xffff ;  /* 0x0000ffff00027802 */ /* 0x000fc60000000f00 */
[----:B------:R-:W-:Y:S04]  /*2cc0*/  DEPBAR.LE SB1, 0x36 ;  /* 0x00009d800000791a */ /* 0x000fe80000000000 */
[----:B------:R-:W1:Y:S02]  /*2cd0*/  UTCATOMSWS.FIND_AND_SET.ALIGN UP0, UR5, UR5 ;  /* 0x00000005000575e3 */ /* 0x000e640008000800 */
[----:B-1----:R-:W-:Y:S01]  /*2ce0*/  MOV R3, UR5 ;  /* 0x0000000500037c02 */ /* 0x002fe20008000f00 */
[----:B------:R-:W-:Y:S06]  /*2cf0*/  BRA.U UP0, `(.L_x_53) ;  /* 0x0000000100187547 */ /* 0x000fec000b800000 */
.L_x_54:
[----:B------:R-:W-:Y:S05]  /*2d00*/  NANOSLEEP 0x64 ;  /* 0x000000640000795d */ /* 0x000fea0003800000 */
[----:B------:R-:W-:-:S05]  /*2d10*/  UMOV UR5, 0x10 ;  /* 0x0000001000057882 */ /* 0x000fca0000000000 */
[----:B------:R-:W-:Y:S04]  /*2d20*/  DEPBAR.LE SB1, 0x36 ;  /* 0x00009d800000791a */ /* 0x000fe80000000000 */
[----:B------:R-:W1:Y:S02]  /*2d30*/  UTCATOMSWS.FIND_AND_SET.ALIGN UP0, UR5, UR5 ;  /* 0x00000005000575e3 */ /* 0x000e640008000800 */
[----:B-1----:R-:W-:Y:S01]  /*2d40*/  MOV R3, UR5 ;  /* 0x0000000500037c02 */ /* 0x002fe20008000f00 */
[----:B------:R-:W-:Y:S05]  /*2d50*/  BRA.U !UP0, `(.L_x_54) ;  /* 0xfffffffd08e87547 */ /* 0x000fea000b83ffff */
.L_x_53:
[-C--:B------:R-:W-:Y:S02]  /*2d60*/  SHF.L.U32 R2, R2, R3.reuse, RZ ;  /* 0x0000000302027219 */ /* 0x080fe400000006ff */
[----:B------:R-:W-:Y:S01]  /*2d70*/  SHF.L.U32 R0, R0, R3, RZ ;  /* 0x0000000300007219 */ /* 0x000fe200000006ff */
[----:B------:R-:W-:Y:S02]  /*2d80*/  IMAD.SHL.U32 R3, R3, 0x20, RZ ;  /* 0x0000002003037824 */ /* 0x000fe400078e00ff */
[----:B------:R1:W-:Y:S04]  /*2d90*/  ATOMS.OR RZ, [UR4+0x14], R2 ;  /* 0x00001402ffff798c */ /* 0x0003e8000b000004 */
[----:B------:R1:W-:Y:S04]  /*2da0*/  ATOMS.OR RZ, [UR4+0x18], R0 ;  /* 0x00001800ffff798c */ /* 0x0003e8000b000004 */
[----:B------:R1:W-:Y:S01]  /*2db0*/  STS [UR37+0x160], R3 ;  /* 0x00016003ff007988 */ /* 0x0003e20008000825 */
[----:B------:R-:W-:Y:S05]  /*2dc0*/  BRA `(.L_x_52) ;  /* 0x0000000000107947 */ /* 0x000fea0003800000 */
.L_x_51:
[----:B------:R-:W-:Y:S02]  /*2dd0*/  MOV R0, 0xffffffff ;  /* 0xffffffff00007802 */ /* 0x000fe40000000f00 */
[----:B------:R-:W-:-:S03]  /*2de0*/  MOV R2, 0x2e10 ;  /* 0x00002e1000027802 */ /* 0x000fc60000000f00 */
[----:B------:R1:W-:Y:S04]  /*2df0*/  STS [UR37+0x160], R0 ;  /* 0x00016000ff007988 */ /* 0x0003e80008000825 */
[----:B-1-3-5:R-:W-:Y:S05]  /*2e00*/  CALL.REL.NOINC `($__internal_1_$__cuda_sm10x_tcgen05_guardrail_trap_phase_invalid_during_alloc) ;  /* 0x0000006000947944 */ /* 0x02afea0003c00000 */
.L_x_52:
[----:B------:R-:W-:Y:S05]  /*2e10*/  WARPSYNC.ALL ;  /* 0x0000000000007948 */ /* 0x000fea0003800000 */
[----:B------:R-:W2:Y:S01]  /*2e20*/  S2UR UR5, SR_CgaCtaId ;  /* 0x00000000000579c3 */ /* 0x000ea20000008800 */
[----:B------:R-:W-:Y:S01]  /*2e30*/  UMOV UR4, 0x400 ;  /* 0x0000040000047882 */ /* 0x000fe20000000000 */
[----:B------:R-:W-:-:S06]  /*2e40*/  NOP ;  /* 0x0000000000007918 */ /* 0x000fcc0000000000 */
[----:B------:R-:W-:Y:S06]  /*2e50*/  BAR.ARV 0x6, 0xa0 ;  /* 0x0182800000007b1d */ /* 0x000fec0000002000 */
[----:B------:R-:W4:Y:S01]  /*2e60*/  LDCU UR7, c[0x0][0x38c] ;  /* 0x00007180ff0777ac */ /* 0x000f220008000800 */
[----:B------:R-:W-:Y:S01]  /*2e70*/  IMAD.MOV.U32 R11, RZ, RZ, 0x1 ;  /* 0x00000001ff0b7424 */ /* 0x000fe200078e00ff */
[----:B------:R-:W-:Y:S01]  /*2e80*/  CS2R R8, SRZ ;  /* 0x0000000000087805 */ /* 0x000fe2000001ff00 */
[----:B------:R-:W-:Y:S01]  /*2e90*/  IMAD.MOV.U32 R10, RZ, RZ, RZ ;  /* 0x000000ffff0a7224 */ /* 0x000fe200078e00ff */
[----:B------:R-:W3:Y:S01]  /*2ea0*/  LDCU UR6, c[0x0][0x38c] ;  /* 0x00007180ff0677ac */ /* 0x000ee20008000800 */
[----:B------:R-:W-:Y:S01]  /*2eb0*/  UMOV UR15, URZ ;  /* 0x000000ff000f7c82 */ /* 0x000fe20008000000 */
[----:B------:R-:W-:Y:S01]  /*2ec0*/  UMOV UR14, URZ ;  /* 0x000000ff000e7c82 */ /* 0x000fe20008000000 */
[----:B--2---:R-:W-:Y:S01]  /*2ed0*/  ULEA UR5, UR5, UR4, 0x18 ;  /* 0x0000000405057291 */ /* 0x004fe2000f8ec0ff */
[----:B------:R-:W-:Y:S01]  /*2ee0*/  UMOV UR24, 0x0 ;  /* 0x0000000000187882 */ /* 0x000fe20000000000 */
[----:B------:R-:W-:-:S02]  /*2ef0*/  UMOV UR25, 0x4200910 ;  /* 0x0420091000197882 */ /* 0x000fc40000000000 */
[----:B------:R-:W-:Y:S02]  /*2f00*/  UIADD3 UR10, UPT, UPT, UR5, 0x8800, URZ ;  /* 0x00008800050a7890 */ /* 0x000fe4000fffe0ff */
[----:B------:R-:W-:Y:S02]  /*2f10*/  UIADD3 UR11, UPT, UPT, UR5, 0x14800, URZ ;  /* 0x00014800050b7890 */ /* 0x000fe4000fffe0ff */
[----:B----4-:R-:W-:Y:S01]  /*2f20*/  UIADD3 UR7, UPT, UPT, UR7, 0x1f, URZ ;  /* 0x0000001f07077890 */ /* 0x010fe2000fffe0ff */
[----:B-1----:R-:W1:Y:S01]  /*2f30*/  LDS R0, [UR5+0x160] ;  /* 0x00016005ff007984 */ /* 0x002e620008000800 */
[----:B------:R-:W-:Y:S02]  /*2f40*/  USHF.R.U32.HI UR10, URZ, 0x4, UR10 ;  /* 0x00000004ff0a7899 */ /* 0x000fe4000801160a */
[----:B------:R-:W-:Y:S02]  /*2f50*/  USHF.R.S32.HI UR4, URZ, 0x1f, UR7 ;  /* 0x0000001fff047899 */ /* 0x000fe40008011407 */
[----:B------:R-:W-:-:S02]  /*2f60*/  USHF.R.U32.HI UR11, URZ, 0x4, UR11 ;  /* 0x00000004ff0b7899 */ /* 0x000fc4000801160b */
[----:B------:R-:W-:Y:S02]  /*2f70*/  ULEA.HI UR4, UR4, UR7, URZ, 0x5 ;  /* 0x0000000704047291 */ /* 0x000fe4000f8f28ff */
[----:B------:R-:W-:Y:S02]  /*2f80*/  ULOP3.LUT UR10, UR10, 0x3fff, URZ, 0xc0, !UPT ;  /* 0x00003fff0a0a7892 */ /* 0x000fe4000f8ec0ff */
[----:B------:R-:W-:Y:S02]  /*2f90*/  USHF.R.S32.HI UR4, URZ, 0x5, UR4 ;  /* 0x00000005ff047899 */ /* 0x000fe40008011404 */
[----:B------:R-:W-:Y:S02]  /*2fa0*/  ULOP3.LUT UR11, UR11, 0x3fff, URZ, 0xc0, !UPT ;  /* 0x00003fff0b0b7892 */ /* 0x000fe4000f8ec0ff */
[----:B------:R-:W-:Y:S01]  /*2fb0*/  UISETP.LT.AND UP0, UPT, UR4, 0x1, UPT ;  /* 0x000000010400788c */ /* 0x000fe2000bf01270 */
[----:B------:R-:W-:Y:S01]  /*2fc0*/  UMOV UR22, 0x0 ;  /* 0x0000000000167882 */ /* 0x000fe20000000000 */
[----:B------:R-:W-:-:S02]  /*2fd0*/  UMOV UR23, 0x4200910 ;  /* 0x0420091000177882 */ /* 0x000fc40000000000 */
[----:B------:R-:W-:Y:S02]  /*2fe0*/  USEL UR9, UR4, 0x1, !UP0 ;  /* 0x0000000104097887 */ /* 0x000fe4000c000000 */
[----:B------:R-:W-:Y:S02]  /*2ff0*/  ULOP3.LUT UR10, UR10, 0x10000, URZ, 0xfc, !UPT ;  /* 0x000100000a0a7892 */ /* 0x000fe4000f8efcff */
[----:B------:R-:W-:Y:S02]  /*3000*/  ULOP3.LUT UR11, UR11, 0x10000, URZ, 0xfc, !UPT ;  /* 0x000100000b0b7892 */ /* 0x000fe4000f8efcff */
[----:B------:R-:W-:Y:S02]  /*3010*/  UIADD3 UR9, UPT, UPT, -UR9, URZ, URZ ;  /* 0x000000ff09097290 */ /* 0x000fe4000fffe1ff */
[----:B---3--:R-:W-:Y:S01]  /*3020*/  UISETP.GE.AND UP3, UPT, UR6, 0x1, UPT ;  /* 0x000000010600788c */ /* 0x008fe2000bf66270 */
[----:B------:R-:W-:Y:S01]  /*3030*/  UMOV UR20, 0x0 ;  /* 0x0000000000147882 */ /* 0x000fe20000000000 */
[----:B------:R-:W-:Y:S01]  /*3040*/  UMOV UR21, 0x4200910 ;  /* 0x0420091000157882 */ /* 0x000fe20000000000 */
[----:B------:R-:W-:Y:S01]  /*3050*/  UMOV UR18, 0x0 ;  /* 0x0000000000127882 */ /* 0x000fe20000000000 */
[----:B------:R-:W-:Y:S01]  /*3060*/  UMOV UR19, 0x4200910 ;  /* 0x0420091000137882 */ /* 0x000fe20000000000 */
[----:B-1----:R-:W-:-:S15]  /*3070*/  R2UR UR16, R0 ;  /* 0x00000000001072ca */ /* 0x002fde00000e0000 */
.L_x_61:
[----:B------:R-:W-:Y:S02]  /*3080*/  LEA R0, R10, UR5, 0x3 ;  /* 0x000000050a007c11 */ /* 0x000fe4000f8e18ff */
[----:B------:R-:W-:Y:S02]  /*3090*/  SHF.L.U32 R2, R9, 0x1f, RZ ;  /* 0x0000001f09027819 */ /* 0x000fe400000006ff */
[----:B------:R-:W-:Y:S01]  /*30a0*/  PLOP3.LUT P0, PT, PT, PT, UP3, 0x80, 0x8 ;  /* 0x000000000008781c */ /* 0x000fe20003f0f038 */
[----:B------:R-:W-:Y:S01]  /*30b0*/  VIADD R3, R0, 0xc0 ;  /* 0x000000c000037836 */ /* 0x000fe20000000000 */
[----:B-1----:R-:W1:Y:S02]  /*30c0*/  SYNCS.PHASECHK.TRANS64.TRYWAIT P1, [R0+URZ+0xb0], R2 ;  /* 0x0000b002000075a7 */ /* 0x002e6400080211ff */
[----:B-1-3--:R-:W-:Y:S09]  /*30d0*/  @!P1 BRA `(.L_x_55) ;  /* 0x0000005400e09947 */ /* 0x00aff20003800000 */
.L_x_152:
[----:B------:R-:W-:Y:S01]  /*30e0*/  LEA R4, R10, UR5, 0x4 ;  /* 0x000000050a047c11 */ /* 0x000fe2000f8e20ff */
[----:B------:R-:W-:Y:S01]  /*30f0*/  @UP3 ULEA UR6, UR14, UR5, 0x3 ;  /* 0x000000050e063291 */ /* 0x000fe2000f8e18ff */
[----:B------:R-:W-:Y:S01]  /*3100*/  PLOP3.LUT P2, PT, PT, PT, PT, 0x80, 0x8 ;  /* 0x000000000008781c */ /* 0x000fe20003f4f070 */
[----:B------:R-:W-:Y:S01]  /*3110*/  ULEA UR7, UR15, UR5, 0x3 ;  /* 0x000000050f077291 */ /* 0x000fe2000f8e18ff */
[----:B------:R-:W-:Y:S02]  /*3120*/  PRMT R3, RZ, 0x654, R3 ;  /* 0x00000654ff037816 */ /* 0x000fe40000000003 */
[----:B------:R-:W2:Y:S01]  /*3130*/  LDS.128 R4, [R4+0x140] ;  /* 0x0001400004047984 */ /* 0x000ea20000000c00 */
[----:B-1----:R-:W-:Y:S02]  /*3140*/  @P0 SHF.L.U32 R2, R8, 0x1f, RZ ;  /* 0x0000001f08020819 */ /* 0x002fe400000006ff */
[----:B------:R-:W-:Y:S01]  /*3150*/  SHF.L.U32 R0, R11, 0x1f, RZ ;  /* 0x0000001f0b007819 */ /* 0x000fe200000006ff */
[----:B------:R-:W-:Y:S01]  /*3160*/  @!PT LDS RZ, [RZ] ;  /* 0x00000000fffff984 */ /* 0x000fe20000000800 */
[----:B------:R-:W-:Y:S01]  /*3170*/  @!PT LDS RZ, [RZ] ;  /* 0x00000000fffff984 */ /* 0x000fe20000000800 */
[----:B------:R-:W-:Y:S01]  /*3180*/  @!PT LDS RZ, [RZ] ;  /* 0x00000000fffff984 */ /* 0x000fe20000000800 */
[----:B------:R-:W-:Y:S01]  /*3190*/  @!PT LDS RZ, [RZ] ;  /* 0x00000000fffff984 */ /* 0x000fe20000000800 */
[----:B------:R1:W-:Y:S06]  /*31a0*/  MEMBAR.ALL.CTA ;  /* 0x0000000000007992 */ /* 0x0003ec0000008000 */
[----:B-1----:R-:W1:Y:S02]  /*31b0*/  FENCE.VIEW.ASYNC.S ;  /* 0x00000000000073c6 */ /* 0x002e640000000000 */
[----:B-1----:R1:W-:Y:S01]  /*31c0*/  SYNCS.ARRIVE.TRANS64.RED.A1T0 RZ, [R3+URZ], RZ ;  /* 0x000000ff03ff79a7 */ /* 0x0023e200081004ff */
[----:B------:R1:W3:Y:S01]  /*31d0*/  @P0 SYNCS.PHASECHK.TRANS64.TRYWAIT P2, [UR6], R2 ;  /* 0x00000002ff0005a7 */ /* 0x0002e20008041106 */
[----:B------:R-:W-:Y:S01]  /*31e0*/  ULEA.HI UR6, UR15, UR15, URZ, 0x1 ;  /* 0x0000000f0f067291 */ /* 0x000fe2000f8f08ff */
[----:B--2---:R-:W-:-:S03]  /*31f0*/  LOP3.LUT P1, RZ, R6, 0x1, RZ, 0xc0, !PT ;  /* 0x0000000106ff7812 */ /* 0x004fc6000782c0ff */
[----:B------:R-:W-:Y:S02]  /*3200*/  USHF.L.U32 UR8, UR6, 0x6, URZ ;  /* 0x0000000606087899 */ /* 0x000fe400080006ff */
[----:B------:R-:W-:Y:S02]  /*3210*/  ULOP3.LUT UR6, UR6, 0xffe, URZ, 0xc0, !UPT ;  /* 0x00000ffe06067892 */ /* 0x000fe4000f8ec0ff */
[----:B------:R-:W-:Y:S02]  /*3220*/  ULOP3.LUT UR8, UR8, 0xffffff80, URZ, 0xc0, !UPT ;  /* 0xffffff8008087892 */ /* 0x000fe4000f8ec0ff */
[----:B------:R-:W-:Y:S02]  /*3230*/  UIADD3 UR6, UPT, UPT, -UR6, UR15, URZ ;  /* 0x0000000f06067290 */ /* 0x000fe4000fffe1ff */
[----:B------:R-:W-:Y:S01]  /*3240*/  UIADD3 UR8, UPT, UPT, UR16, UR8, URZ ;  /* 0x0000000810087290 */ /* 0x000fe2000fffe0ff */
[----:B------:R-:W2:Y:S03]  /*3250*/  SYNCS.PHASECHK.TRANS64.TRYWAIT P0, [UR7+0xf0], R0 ;  /* 0x0000f000ff0075a7 */ /* 0x000ea60008001107 */
[----:B------:R-:W-:Y:S01]  /*3260*/  ULEA UR8, UR6, UR8, 0x14 ;  /* 0x0000000806087291 */ /* 0x000fe2000f8ea0ff */
[----:B-123--:R-:W-:Y:S11]  /*3270*/  @!P0 BRA `(.L_x_56) ;  /* 0x00000054008c8947 */ /* 0x00eff60003800000 */
.L_x_154:
[----:B------:R-:W-:Y:S01]  /*3280*/  IADD3 R10, PT, PT, R10, 0x1, RZ ;  /* 0x000000010a0a7810 */ /* 0x000fe20007ffe0ff */
[----:B------:R-:W-:Y:S06]  /*3290*/  BRA.U !UP3, `(.L_x_57) ;  /* 0x000000010bc07547 */ /* 0x000fec000b800000 */
[----:B------:R-:W-:Y:S01]  /*32a0*/  UPLOP3.LUT UP4, UPT, UPT, UPT, UPT, 0x40, 0x4 ;  /* 0x000000000004789c */ /* 0x000fe20003f8e870 */
[----:B------:R-:W-:Y:S01]  /*32b0*/  UMOV UR13, UR9 ;  /* 0x00000009000d7c82 */ /* 0x000fe20008000000 */
[----:B------:R-:W-:Y:S01]  /*32c0*/  UMOV UR12, UR4 ;  /* 0x00000004000c7c82 */ /* 0x000fe20008000000 */
[----:B------:R-:W-:-:S08]  /*32d0*/  UMOV UR17, UR14 ;  /* 0x0000000e00117c82 */ /* 0x000fd00008000000 */
.L_x_60:
[----:B------:R-:W-:Y:S02]  /*32e0*/  UIADD3 UR13, UPT, UPT, UR13, 0x1, URZ ;  /* 0x000000010d0d7890 */ /* 0x000fe4000fffe0ff */
[----:B--2---:R-:W-:Y:S02]  /*32f0*/  ULEA UR6, UR17, UR5, 0x3 ;  /* 0x0000000511067291 */ /* 0x004fe4000f8e18ff */
[----:B------:R-:W-:Y:S01]  /*3300*/  UISETP.NE.AND UP0, UPT, UR13, URZ, UPT ;  /* 0x000000ff0d00728c */ /* 0x000fe2000bf05270 */
[----:B---3--:R-:W-:Y:S10]  /*3310*/  @P2 BRA `(.L_x_58) ;  /* 0x00000000000c2947 */ /* 0x008ff40003800000 */
[----:B-1----:R-:W-:Y:S04]  /*3320*/  SHF.L.U32 R2, R8, 0x1f, RZ ;  /* 0x0000001f08027819 */ /* 0x002fe800000006ff */
[----:B------:R-:W1:Y:S02]  /*3330*/  SYNCS.PHASECHK.TRANS64.TRYWAIT P0, [UR6], R2 ;  /* 0x00000002ff0075a7 */ /* 0x000e640008001106 */
[----:B-1----:R-:W-:Y:S05]  /*3340*/  @!P0 BRA `(.L_x_59) ;  /* 0x0000005400708947 */ /* 0x002fea0003800000 */
.L_x_58:
[----:B------:R-:W-:Y:S01]  /*3350*/  UISETP.NE.AND UP1, UPT, UR12, 0x1, UPT ;  /* 0x000000010c00788c */ /* 0x000fe2000bf25270 */
[----:B------:R-:W-:Y:S01]  /*3360*/  PLOP3.LUT P2, PT, PT, PT, PT, 0x80, 0x8 ;  /* 0x000000000008781c */ /* 0x000fe20003f4f070 */
[----:B------:R-:W-:Y:S02]  /*3370*/  UIADD3 UR14, UPT, UPT, UR17, 0x1, URZ ;  /* 0x00000001110e7890 */ /* 0x000fe4000fffe0ff */
[----:B------:R-:W-:Y:S02]  /*3380*/  ULEA UR28, UR17, UR11, 0xa ;  /* 0x0000000b111c7291 */ /* 0x000fe4000f8e50ff */
[----:B------:R-:W-:Y:S01]  /*3390*/  UISETP.NE.AND UP2, UPT, UR14, 0x6, UPT ;  /* 0x000000060e00788c */ /* 0x000fe2000bf45270 */
[----:B------:R-:W-:Y:S01]  /*33a0*/  PLOP3.LUT P0, PT, PT, PT, UP1, 0x80, 0x8 ;  /* 0x000000000008781c */ /* 0x000fe20003f0f018 */
[----:B------:R-:W-:Y:S02]  /*33b0*/  UIADD3 UR40, UPT, UPT, UR28, 0x2, URZ ;  /* 0x000000021c287890 */ /* 0x000fe4000fffe0ff */
[----:B------:R-:W-:Y:S02]  /*33c0*/  USEL UR27, URZ, 0x1, UP2 ;  /* 0x00000001ff1b7887 */ /* 0x000fe40009000000 */
[----:B------:R-:W-:Y:S02]  /*33d0*/  USEL UR14, UR14, URZ, UP2 ;  /* 0x000000ff0e0e7287 */ /* 0x000fe40009000000 */
[----:B------:R-:W-:Y:S02]  /*33e0*/  UIADD3 UR36, UPT, UPT, UR28, 0x4, URZ ;  /* 0x000000041c247890 */ /* 0x000fe4000fffe0ff */
[----:B------:R-:W-:Y:S01]  /*33f0*/  @UP1 ULEA UR26, UR14, UR5, 0x3 ;  /* 0x000000050e1a1291 */ /* 0x000fe2000f8e18ff */
[----:B------:R-:W-:Y:S01]  /*3400*/  LOP3.LUT R8, R8, UR27, RZ, 0x3c, !PT ;  /* 0x0000001b08087c12 */ /* 0x000fe2000f8e3cff */
[----:B------:R-:W-:Y:S02]  /*3410*/  UIADD3 UR32, UPT, UPT, UR28, 0x6, URZ ;  /* 0x000000061c207890 */ /* 0x000fe4000fffe0ff */
[----:B------:R-:W-:Y:S01]  /*3420*/  UIADD3 UR6, UPT, UPT, UR6, 0x30, URZ ;  /* 0x0000003006067890 */ /* 0x000fe2000fffe0ff */
[----:B-1----:R-:W-:Y:S01]  /*3430*/  @P0 SHF.L.U32 R0, R8, 0x1f, RZ ;  /* 0x0000001f08000819 */ /* 0x002fe200000006ff */
[----:B------:R-:W-:Y:S01]  /*3440*/  UIADD3 UR12, UPT, UPT, UR12, -0x1, URZ ;  /* 0xffffffff0c0c7890 */ /* 0x000fe2000fffe0ff */
[----:B------:R-:W-:Y:S02]  /*3450*/  UMOV UR29, 0x40004040 ;  /* 0x40004040001d7882 */ /* 0x000fe40000000000 */
[----:B------:R2:W3:Y:S01]  /*3460*/  @P0 SYNCS.PHASECHK.TRANS64.TRYWAIT P2, [UR26], R0 ;  /* 0x00000000ff0005a7 */ /* 0x0004e2000804111a */
[----:B------:R-:W-:Y:S01]  /*3470*/  ULEA UR26, UR17, UR10, 0x9 ;  /* 0x0000000a111a7291 */ /* 0x000fe2000f8e48ff */
[----:B------:R-:W-:Y:S01]  /*3480*/  UMOV UR27, 0x40004040 ;  /* 0x40004040001b7882 */ /* 0x000fe20000000000 */
[----:B------:R-:W-:Y:S02]  /*3490*/  UMOV UR41, 0x40004040 ;  /* 0x4000404000297882 */ /* 0x000fe40000000000 */
[----:B------:R-:W-:Y:S02]  /*34a0*/  UIADD3 UR38, UPT, UPT, UR26, 0x2, URZ ;  /* 0x000000021a267890 */ /* 0x000fe4000fffe0ff */
[----:B------:R-:W-:Y:S02]  /*34b0*/  UIADD3 UR34, UPT, UPT, UR26, 0x4, URZ ;  /* 0x000000041a227890 */ /* 0x000fe4000fffe0ff */
[----:B------:R-:W-:Y:S01]  /*34c0*/  UIADD3 UR30, UPT, UPT, UR26, 0x6, URZ ;  /* 0x000000061a1e7890 */ /* 0x000fe2000fffe0ff */
[----:B------:R2:W-:Y:S01]  /*34d0*/  UTCHMMA gdesc[UR26], gdesc[UR28], tmem[UR8], tmem[UR24], idesc[UR25], UP4 ;  /* 0x00ff181c1a0075ea */ /* 0x0005e2000a000008 */
[----:B------:R-:W-:Y:S01]  /*34e0*/  UPLOP3.LUT UP4, UPT, UPT, UPT, UPT, 0x80, 0x8 ;  /* 0x000000000008789c */ /* 0x000fe20003f8f070 */
[----:B------:R-:W-:Y:S01]  /*34f0*/  UMOV UR39, 0x40004040 ;  /* 0x4000404000277882 */ /* 0x000fe20000000000 */
[----:B------:R-:W-:Y:S01]  /*3500*/  UMOV UR37, 0x40004040 ;  /* 0x4000404000257882 */ /* 0x000fe20000000000 */
[----:B------:R2:W-:Y:S01]  /*3510*/  UTCHMMA gdesc[UR38], gdesc[UR40], tmem[UR8], tmem[UR22], idesc[UR23], UPT ;  /* 0x00ff1628260075ea */ /* 0x0005e2000b800008 */
[----:B------:R-:W-:Y:S01]  /*3520*/  UMOV UR35, 0x40004040 ;  /* 0x4000404000237882 */ /* 0x000fe20000000000 */
[----:B------:R-:W-:Y:S01]  /*3530*/  UMOV UR33, 0x40004040 ;  /* 0x4000404000217882 */ /* 0x000fe20000000000 */
[----:B------:R-:W-:Y:S01]  /*3540*/  UMOV UR31, 0x40004040 ;  /* 0x40004040001f7882 */ /* 0x000fe20000000000 */
[----:B------:R2:W-:Y:S01]  /*3550*/  UTCHMMA gdesc[UR34], gdesc[UR36], tmem[UR8], tmem[UR20], idesc[UR21], UPT ;  /* 0x00ff1424220075ea */ /* 0x0005e2000b800008 */
[----:B------:R2:W-:Y:S01]  /*3560*/  UTCHMMA gdesc[UR30], gdesc[UR32], tmem[UR8], tmem[UR18], idesc[UR19], UPT ;  /* 0x00ff12201e0075ea */ /* 0x0005e2000b800008 */
[----:B------:R2:W-:Y:S01]  /*3570*/  UTCBAR [UR6], URZ ;  /* 0x000000ff060073e9 */ /* 0x0005e200080000ff */
[----:B------:R-:W-:Y:S01]  /*3580*/  UMOV UR17, UR14 ;  /* 0x0000000e00117c82 */ /* 0x000fe20008000000 */
[----:B------:R-:W-:Y:S05]  /*3590*/  BRA.U UP0, `(.L_x_60) ;  /* 0xfffffffd00507547 */ /* 0x000fea000b83ffff */
.L_x_57:
[----:B------:R-:W-:Y:S01]  /*35a0*/  UIADD3 UR15, UPT, UPT, UR15, 0x1, URZ ;  /* 0x000000010f0f7890 */ /* 0x000fe2000fffe0ff */
[C---:B------:R-:W-:Y:S01]  /*35b0*/  ISETP.NE.AND P0, PT, R10.reuse, 0x2, PT ;  /* 0x000000020a00780c */ /* 0x040fe20003f05270 */
[----:B------:R-:W-:Y:S02]  /*35c0*/  UIADD3 UR7, UPT, UPT, UR7, 0xd0, URZ ;  /* 0x000000d007077890 */ /* 0x000fe4000fffe0ff */
[----:B------:R-:W-:Y:S01]  /*35d0*/  UISETP.NE.AND UP0, UPT, UR15, 0x4, UPT ;  /* 0x000000040f00788c */ /* 0x000fe2000bf05270 */
[----:B-12---:R-:W-:Y:S02]  /*35e0*/  SEL R0, RZ, 0x1, P0 ;  /* 0x00000001ff007807 */ /* 0x006fe40000000000 */
[----:B------:R-:W-:Y:S01]  /*35f0*/  SEL R10, R10, RZ, P0 ;  /* 0x000000ff0a0a7207 */ /* 0x000fe20000000000 */
[----:B------:R-:W-:Y:S01]  /*3600*/  USEL UR6, URZ, 0x1, UP0 ;  /* 0x00000001ff067887 */ /* 0x000fe20008000000 */
[----:B------:R-:W-:Y:S01]  /*3610*/  LOP3.LUT R9, R9, R0, RZ, 0x3c, !PT ;  /* 0x0000000009097212 */ /* 0x000fe200078e3cff */
[----:B------:R-:W-:Y:S01]  /*3620*/  USEL UR15, UR15, URZ, UP0 ;  /* 0x000000ff0f0f7287 */ /* 0x000fe20008000000 */
[----:B------:R1:W-:Y:S03]  /*3630*/  UTCBAR [UR7], URZ ;  /* 0x000000ff070073e9 */ /* 0x0003e600080000ff */
[----:B------:R-:W-:Y:S01]  /*3640*/  LOP3.LUT R11, R11, UR6, RZ, 0x3c, !PT ;  /* 0x000000060b0b7c12 */ /* 0x000fe2000f8e3cff */
[----:B------:R-:W-:Y:S07]  /*3650*/  @P1 BRA `(.L_x_61) ;  /* 0xfffffff800881947 */ /* 0x000fee000383ffff */
[----:B------:R-:W2:Y:S01]  /*3660*/  S2UR UR4, SR_CgaCtaId ;  /* 0x00000000000479c3 */ /* 0x000ea20000008800 */
[----:B------:R-:W-:Y:S01]  /*3670*/  ELECT P0, URZ, PT ;  /* 0x0000000000ff782f */ /* 0x000fe20003800000 */
[----:B------:R-:W-:Y:S01]  /*3680*/  IMAD.MOV.U32 R0, RZ, RZ, 0x1 ;  /* 0x00000001ff007424 */ /* 0x000fe200078e00ff */
[----:B------:R-:W-:Y:S01]  /*3690*/  UIADD3 UR5, UPT, UPT, UR5, 0xf0, URZ ;  /* 0x000000f005057890 */ /* 0x000fe2000fffe0ff */
[----:B------:R-:W-:Y:S01]  /*36a0*/  SHF.L.U32 R2, R11, 0x1f, RZ ;  /* 0x0000001f0b027819 */ /* 0x000fe200000006ff */
[----:B------:R-:W-:-:S03]  /*36b0*/  UMOV UR6, 0x40 ;  /* 0x0000004000067882 */ /* 0x000fc60000000000 */
[----:B------:R-:W-:Y:S01]  /*36c0*/  UVIRTCOUNT.DEALLOC.SMPOOL 0x80 ;  /* 0x000000800000784c */ /* 0x000fe20000000000 */
[----:B--2---:R-:W-:Y:S02]  /*36d0*/  ULEA UR4, UR4, UR6, 0x18 ;  /* 0x0000000604047291 */ /* 0x004fe4000f8ec0ff */
[----:B------:R-:W-:-:S07]  /*36e0*/  ULEA UR6, UR15, UR5, 0x3 ;  /* 0x000000050f067291 */ /* 0x000fce000f8e18ff */
[----:B------:R2:W-:Y:S02]  /*36f0*/  @P0 STS.U8 [UR4+0x1c], R0 ;  /* 0x00001c00ff000988 */ /* 0x0005e40008000004 */
[----:B------:R-:W4:Y:S02]  /*3700*/  SYNCS.PHASECHK.TRANS64.TRYWAIT P0, [UR6], R2 ;  /* 0x00000002ff0075a7 */ /* 0x000f240008001106 */
[----:B--2-4-:R-:W-:Y:S05]  /*3710*/  @!P0 BRA `(.L_x_62) ;  /* 0x0000005000948947 */ /* 0x014fea0003800000 */
.L_x_157:
[----:B-1----:R-:W-:-:S04]  /*3720*/  UIADD3 UR7, UPT, UPT, UR15, 0x1, URZ ;  /* 0x000000010f077890 */ /* 0x002fc8000fffe0ff */
[----:B------:R-:W-:-:S04]  /*3730*/  UISETP.NE.AND UP0, UPT, UR7, 0x4, UPT ;  /* 0x000000040700788c */ /* 0x000fc8000bf05270 */
[----:B------:R-:W-:Y:S02]  /*3740*/  USEL UR8, URZ, 0x1, UP0 ;  /* 0x00000001ff087887 */ /* 0x000fe40008000000 */
[----:B------:R-:W-:-:S04]  /*3750*/  USEL UR7, UR7, URZ, UP0 ;  /* 0x000000ff07077287 */ /* 0x000fc80008000000 */
[----:B------:R-:W-:Y:S01]  /*3760*/  ULEA UR6, UR7, UR5, 0x3 ;  /* 0x0000000507067291 */ /* 0x000fe2000f8e18ff */
[----:B--2---:R-:W-:-:S04]  /*3770*/  LOP3.LUT R2, R11, UR8, RZ, 0x3c, !PT ;  /* 0x000000080b027c12 */ /* 0x004fc8000f8e3cff */
[----:B------:R-:W-:-:S04]  /*3780*/  SHF.L.U32 R3, R2, 0x1f, RZ ;  /* 0x0000001f02037819 */ /* 0x000fc800000006ff */
[----:B------:R-:W1:Y:S02]  /*3790*/  SYNCS.PHASECHK.TRANS64.TRYWAIT P0, [UR6], R3 ;  /* 0x00000003ff0075a7 */ /* 0x000e640008001106 */
[----:B-1----:R-:W-:Y:S05]  /*37a0*/  @!P0 BRA `(.L_x_63) ;  /* 0x0000005000888947 */ /* 0x002fea0003800000 */
.L_x_159:
        /* <DEDUP_REMOVED lines=9> */
.L_x_161:
[----:B------:R-:W-:-:S04]  /*3840*/  UIADD3 UR7, UPT, UPT, UR7, 0x1, URZ ;  /* 0x0000000107077890 */ /* 0x000fc8000fffe0ff */
[----:B------:R-:W-:-:S04]  /*3850*/  UISETP.NE.AND UP0, UPT, UR7, 0x4, UPT ;  /* 0x000000040700788c */ /* 0x000fc8000bf05270 */
[----:B------:R-:W-:Y:S02]  /*3860*/  USEL UR6, URZ, 0x1, UP0 ;  /* 0x00000001ff067887 */ /* 0x000fe40008000000 */
[----:B------:R-:W-:-:S04]  /*3870*/  USEL UR7, UR7, URZ, UP0 ;  /* 0x000000ff07077287 */ /* 0x000fc80008000000 */
[----:B------:R-:W-:Y:S01]  /*3880*/  ULEA UR7, UR7, UR5, 0x3 ;  /* 0x0000000507077291 */ /* 0x000fe2000f8e18ff */
[----:B------:R-:W-:-:S04]  /*3890*/  LOP3.LUT R2, R2, UR6, RZ, 0x3c, !PT ;  /* 0x0000000602027c12 */ /* 0x000fc8000f8e3cff */
[----:B------:R-:W-:-:S04]  /*38a0*/  SHF.L.U32 R2, R2, 0x1f, RZ ;  /* 0x0000001f02027819 */ /* 0x000fc800000006ff */
[----:B------:R-:W2:Y:S02]  /*38b0*/  SYNCS.PHASECHK.TRANS64.TRYWAIT P0, [UR7], R2 ;  /* 0x00000002ff0075a7 */ /* 0x000ea40008001107 */
[----:B--2---:R-:W-:Y:S05]  /*38c0*/  @!P0 BRA `(.L_x_65) ;  /* 0x0000005000708947 */ /* 0x004fea0003800000 */
.L_x_163:
[----:B------:R-:W-:Y:S01]  /*38d0*/  NOP ;  /* 0x0000000000007918 */ /* 0x000fe20000000000 */
[----:B-1----:R-:W1:Y:S01]  /*38e0*/  LDS R0, [UR4+0x14] ;  /* 0x00001404ff007984 */ /* 0x002e620008000800 */
[----:B------:R-:W-:Y:S01]  /*38f0*/  ULOP3.LUT UR6, UR16, 0xffff, URZ, 0xc0, !UPT ;  /* 0x0000ffff10067892 */ /* 0x000fe2000f8ec0ff */
[----:B------:R-:W-:Y:S01]  /*3900*/  UMOV UR8, 0xffff ;  /* 0x0000ffff00087882 */ /* 0x000fe20000000000 */
[----:B------:R-:W-:Y:S02]  /*3910*/  UMOV UR5, 0x1 ;  /* 0x0000000100057882 */ /* 0x000fe40000000000 */
[----:B------:R-:W-:-:S04]  /*3920*/  USHF.R.U32.HI UR6, URZ, 0x5, UR6 ;  /* 0x00000005ff067899 */ /* 0x000fc80008011606 */
[----:B------:R-:W-:Y:S02]  /*3930*/  USHF.L.U32 UR8, UR8, UR6, URZ ;  /* 0x0000000608087299 */ /* 0x000fe400080006ff */
[----:B------:R-:W-:-:S04]  /*3940*/  USHF.L.U32 UR5, UR5, UR6, URZ ;  /* 0x0000000605057299 */ /* 0x000fc800080006ff */
[----:B-1----:R-:W-:-:S04]  /*3950*/  LOP3.LUT R0, R0, UR8, RZ, 0xc0, !PT ;  /* 0x0000000800007c12 */ /* 0x002fc8000f8ec0ff */
[----:B------:R-:W-:-:S13]  /*3960*/  ISETP.NE.AND P0, PT, R0, UR8, PT ;  /* 0x0000000800007c0c */ /* 0x000fda000bf05270 */
[----:B------:R-:W-:Y:S05]  /*3970*/  @P0 BRA `(.L_x_66) ;  /* 0x0000000000580947 */ /* 0x000fea0003800000 */
[----:B------:R-:W1:Y:S02]  /*3980*/  LDS R0, [UR4+0x18] ;  /* 0x00001804ff007984 */ /* 0x000e640008000800 */
[----:B-1----:R-:W-:-:S04]  /*3990*/  LOP3.LUT R0, R0, UR5, RZ, 0xc0, !PT ;  /* 0x0000000500007c12 */ /* 0x002fc8000f8ec0ff */
[----:B------:R-:W-:-:S13]  /*39a0*/  ISETP.NE.AND P0, PT, R0, UR5, PT ;  /* 0x0000000500007c0c */ /* 0x000fda000bf05270 */
[----:B------:R-:W-:Y:S05]  /*39b0*/  @P0 BRA `(.L_x_67) ;  /* 0x00000000003c0947 */ /* 0x000fea0003800000 */
[----:B------:R-:W1:Y:S01]  /*39c0*/  S2R R2, SR_LANEID ;  /* 0x0000000000027919 */ /* 0x000e620000000000 */
[----:B------:R-:W-:Y:S01]  /*39d0*/  ULOP3.LUT UR8, URZ, UR8, URZ, 0x33, !UPT ;  /* 0x00000008ff087292 */ /* 0x000fe2000f8e33ff */
[----:B------:R-:W-:Y:S02]  /*39e0*/  VOTEU.ANY UR7, UPT, PT ;  /* 0x0000000000077886 */ /* 0x000fe400038e0100 */
[----:B------:R-:W-:-:S03]  /*39f0*/  UFLO.U32 UR7, UR7 ;  /* 0x00000007000772bd */ /* 0x000fc600080e0000 */
[----:B------:R-:W-:-:S04]  /*3a00*/  IMAD.U32 R0, RZ, RZ, UR8 ;  /* 0x00000008ff007e24 */ /* 0x000fc8000f8e00ff */
[----:B------:R2:W4:Y:S02]  /*3a10*/  REDUX UR6, R0 ;  /* 0x00000000000673c4 */ /* 0x0005240000000000 */
[----:B------:R1:W-:Y:S02]  /*3a20*/  UTCATOMSWS.AND URZ, UR8 ;  /* 0x0000000800ff79e3 */ /* 0x0003e40008000000 */
[----:B-1----:R-:W-:Y:S02]  /*3a30*/  ISETP.EQ.U32.AND P0, PT, R2, UR7, PT ;  /* 0x0000000702007c0c */ /* 0x002fe4000bf02070 */
[----:B--2---:R-:W-:Y:S02]  /*3a40*/  LOP3.LUT R0, RZ, UR5, RZ, 0x33, !PT ;  /* 0x00000005ff007c12 */ /* 0x004fe4000f8e33ff */
[----:B----4-:R-:W-:Y:S02]  /*3a50*/  MOV R2, UR6 ;  /* 0x0000000600027c02 */ /* 0x010fe40008000f00 */
[----:B------:R-:W1:Y:S07]  /*3a60*/  REDUX UR5, R0 ;  /* 0x00000000000573c4 */ /* 0x000e6e0000000000 */
[----:B------:R2:W-:Y:S01]  /*3a70*/  @P0 ATOMS.AND RZ, [UR4+0x14], R2 ;  /* 0x00001402ffff098c */ /* 0x0005e2000a800004 */
[----:B-1----:R-:W-:-:S05]  /*3a80*/  IMAD.U32 R0, RZ, RZ, UR5 ;  /* 0x00000005ff007e24 */ /* 0x002fca000f8e00ff */
[----:B------:R2:W-:Y:S01]  /*3a90*/  @P0 ATOMS.AND RZ, [UR4+0x18], R0 ;  /* 0x00001800ffff098c */ /* 0x0005e2000a800004 */
[----:B------:R-:W-:Y:S05]  /*3aa0*/  BRA `(.L_x_68) ;  /* 0x0000000000147947 */ /* 0x000fea0003800000 */
.L_x_67:
[----:B------:R-:W-:Y:S02]  /*3ab0*/  MOV R2, 0x3ad0 ;  /* 0x00003ad000027802 */ /* 0x000fe40000000f00 */
[----:B---3-5:R-:W-:Y:S05]  /*3ac0*/  CALL.REL.NOINC `($__internal_0_$__cuda_sm10x_tcgen05_guardrail_trap_col_being_dealloced_not_returned_by_alloc) ;  /* 0x0000005400587944 */ /* 0x028fea0003c00000 */
[----:B------:R-:W-:Y:S05]  /*3ad0*/  BRA `(.L_x_68) ;  /* 0x0000000000087947 */ /* 0x000fea0003800000 */
.L_x_66:
[----:B------:R-:W-:Y:S02]  /*3ae0*/  MOV R2, 0x3b00 ;  /* 0x00003b0000027802 */ /* 0x000fe40000000f00 */
[----:B---3-5:R-:W-:Y:S05]  /*3af0*/  CALL.REL.NOINC `($__internal_2_$__cuda_sm10x_tcgen05_guardrail_trap_unallocated_columns_being_dealloced) ;  /* 0x0000005400647944 */ /* 0x028fea0003c00000 */
.L_x_68:
[----:B------:R-:W-:Y:S01]  /*3b00*/  NOP ;  /* 0x0000000000007918 */ /* 0x000fe20000000000 */
[----:B------:R-:W-:Y:S05]  /*3b10*/  EXIT ;  /* 0x000000000000794d */ /* 0x000fea0003800000 */
.L_x_50:
[----:B------:R-:W-:-:S09]  /*3b20*/  UISETP.NE.OR UP2, UPT, UR8, 0x3, !UP2 ;  /* 0x000000030800788c */ /* 0x000fd2000d745670 */
[----:B------:R-:W-:Y:S05]  /*3b30*/  BRA.U UP2, `(.L_x_69) ;  /* 0x0000001102047547 */ /* 0x000fea000b800000 */
[----:B------:R-:W1:Y:S01]  /*3b40*/  LDC R0, c[0x0][0xb30] ;  /* 0x0002cc00ff007b82 */ /* 0x000e620000000800 */
[----:B------:R-:W2:Y:S01]  /*3b50*/  LDCU.64 UR8, c[0x0][0x888] ;  /* 0x00011100ff0877ac */ /* 0x000ea20008000a00 */
[----:B------:R-:W-:Y:S01]  /*3b60*/  IMAD.MOV.U32 R30, RZ, RZ, 0x1 ;  /* 0x00000001ff1e7424 */ /* 0x000fe200078e00ff */
[----:B------:R-:W-:Y:S01]  /*3b70*/  CS2R R28, SRZ ;  /* 0x00000000001c7805 */ /* 0x000fe2000001ff00 */
[----:B------:R-:W-:Y:S01]  /*3b80*/  IMAD.MOV.U32 R25, RZ, RZ, 0x2000 ;  /* 0x00002000ff197424 */ /* 0x000fe200078e00ff */
[----:B------:R-:W4:Y:S03]  /*3b90*/  LDCU.64 UR4, c[0x0][0x890] ;  /* 0x00011200ff0477ac */ /* 0x000f260008000a00 */
[----:B------:R-:W3:Y:S01]  /*3ba0*/  LDC R24, c[0x0][0x370] ;  /* 0x0000dc00ff187b82 */ /* 0x000ee20000000800 */
[----:B------:R-:W-:Y:S01]  /*3bb0*/  UMOV UR7, 0x400 ;  /* 0x0000040000077882 */ /* 0x000fe20000000000 */
[----:B------:R-:W-:-:S02]  /*3bc0*/  UPLOP3.LUT UP1, UPT, UPT, UPT, UPT, 0x40, 0x4 ;  /* 0x000000000004789c */ /* 0x000fc40003f2e870 */
[----:B------:R-:W-:-:S04]  /*3bd0*/  ULEA UR7, UR37, UR7, 0x18 ;  /* 0x0000000725077291 */ /* 0x000fc8000f8ec0ff */
[----:B------:R-:W3:Y:S01]  /*3be0*/  LDC R3, c[0x0][0xb0c] ;  /* 0x0002c300ff037b82 */ /* 0x000ee20000000800 */
[----:B------:R-:W-:Y:S02]  /*3bf0*/  UIADD3 UR13, UPT, UPT, UR7, 0x78, URZ ;  /* 0x00000078070d7890 */ /* 0x000fe4000fffe0ff */
[----:B--2---:R-:W-:Y:S02]  /*3c00*/  UISETP.NE.U32.AND UP2, UPT, UR8, URZ, UPT ;  /* 0x000000ff0800728c */ /* 0x004fe4000bf45070 */
[----:B------:R-:W-:Y:S02]  /*3c10*/  UIADD3 UR33, UPT, UPT, UR7, 0x60, URZ ;  /* 0x0000006007217890 */ /* 0x000fe4000fffe0ff */
[----:B----4-:R-:W-:Y:S01]  /*3c20*/  UISETP.NE.U32.AND UP3, UPT, UR4, URZ, UPT ;  /* 0x000000ff0400728c */ /* 0x010fe2000bf65070 */
[----:B------:R-:W2:Y:S01]  /*3c30*/  LDC R18, c[0x0][0xb20] ;  /* 0x0002c800ff127b82 */ /* 0x000ea20000000800 */
[----:B-1----:R-:W-:Y:S01]  /*3c40*/  ISETP.NE.AND P1, PT, R0, 0x1, PT ;  /* 0x000000010000780c */ /* 0x002fe20003f25270 */
[----:B------:R-:W-:-:S02]  /*3c50*/  UISETP.NE.AND.EX UP2, UPT, UR9, URZ, UPT, UP2 ;  /* 0x000000ff0900728c */ /* 0x000fc4000bf45320 */
[----:B------:R-:W-:Y:S02]  /*3c60*/  UIADD3 UR25, UPT, UPT, UR7, 0x68, URZ ;  /* 0x0000006807197890 */ /* 0x000fe4000fffe0ff */
[----:B------:R-:W-:Y:S02]  /*3c70*/  UIADD3 UR17, UPT, UPT, UR7, 0x70, URZ ;  /* 0x0000007007117890 */ /* 0x000fe4000fffe0ff */
[----:B-----5:R-:W1:Y:S01]  /*3c80*/  LDC.64 R32, c[0x0][0x348] ;  /* 0x0000d200ff207b82 */ /* 0x020e620000000a00 */
[----:B------:R-:W-:Y:S02]  /*3c90*/  UPRMT UR13, UR37, 0x654, UR13 ;  /* 0x00000654250d7896 */ /* 0x000fe4000800000d */
[----:B------:R-:W-:-:S05]  /*3ca0*/  UISETP.NE.AND.EX UP3, UPT, UR5, URZ, UPT, UP3 ;  /* 0x000000ff0500728c */ /* 0x000fca000bf65330 */
[----:B------:R-:W4:Y:S08]  /*3cb0*/  LDC.64 R16, c[0x0][0xb10] ;  /* 0x0002c400ff107b82 */ /* 0x000f300000000a00 */
[----:B------:R-:W1:Y:S08]  /*3cc0*/  LDC.64 R6, c[0x0][0xb18] ;  /* 0x0002c600ff067b82 */ /* 0x000e700000000a00 */
[----:B------:R-:W1:Y:S08]  /*3cd0*/  LDC.64 R4, c[0x0][0xb28] ;  /* 0x0002ca00ff047b82 */ /* 0x000e700000000a00 */
[----:B--23--:R-:W1:Y:S02]  /*3ce0*/  LDC R19, c[0x0][0x374] ;  /* 0x0000dd00ff137b82 */ /* 0x00ce640000000800 */
.L_x_80:
[C---:B------:R-:W-:Y:S02]  /*3cf0*/  LEA R0, R29.reuse, UR7, 0x3 ;  /* 0x000000071d007c11 */ /* 0x040fe4000f8e18ff */
[----:B------:R-:W-:Y:S02]  /*3d00*/  SHF.L.U32 R2, R28, 0x1f, RZ ;  /* 0x0000001f1c027819 */ /* 0x000fe400000006ff */
[----:B------:R-:W-:Y:S02]  /*3d10*/  LEA R20, R29, UR7, 0x4 ;  /* 0x000000071d147c11 */ /* 0x000fe4000f8e20ff */
[----:B--2---:R-:W2:Y:S02]  /*3d20*/  SYNCS.PHASECHK.TRANS64.TRYWAIT P0, [R0+URZ+0xb0], R2 ;  /* 0x0000b002000075a7 */ /* 0x004ea400080011ff */
[----:B--2---:R-:W-:Y:S05]  /*3d30*/  @!P0 BRA `(.L_x_70) ;  /* 0x0000004c006c8947 */ /* 0x004fea0003800000 */
.L_x_164:
[----:B------:R-:W-:Y:S01]  /*3d40*/  ISETP.GE.AND P0, PT, R26, 0x1, PT ;  /* 0x000000011a00780c */ /* 0x000fe20003f06270 */
[----:B------:R-:W3:Y:S01]  /*3d50*/  LDS.128 R20, [R20+0x140] ;  /* 0x0001400014147984 */ /* 0x000ee20000000c00 */
[----:B--2---:R-:W-:Y:S01]  /*3d60*/  VIADD R0, R0, 0xc0 ;  /* 0x000000c000007836 */ /* 0x004fe20000000000 */
[----:B------:R-:W-:Y:S01]  /*3d70*/  @!PT LDS RZ, [RZ] ;  /* 0x00000000fffff984 */ /* 0x000fe20000000800 */
[----:B------:R-:W-:Y:S01]  /*3d80*/  @!PT LDS RZ, [RZ] ;  /* 0x00000000fffff984 */ /* 0x000fe20000000800 */
[----:B------:R-:W-:Y:S01]  /*3d90*/  @!PT LDS RZ, [RZ] ;  /* 0x00000000fffff984 */ /* 0x000fe20000000800 */
[----:B------:R-:W-:Y:S01]  /*3da0*/  @!PT LDS RZ, [RZ] ;  /* 0x00000000fffff984 */ /* 0x000fe20000000800 */
[----:B------:R2:W-:Y:S06]  /*3db0*/  MEMBAR.ALL.CTA ;  /* 0x0000000000007992 */ /* 0x0005ec0000008000 */
[----:B--2---:R-:W2:Y:S01]  /*3dc0*/  FENCE.VIEW.ASYNC.S ;  /* 0x00000000000073c6 */ /* 0x004ea20000000000 */
[----:B------:R-:W-:Y:S04]  /*3dd0*/  PRMT R0, RZ, 0x654, R0 ;  /* 0x00000654ff007816 */ /* 0x000fe80000000000 */
[----:B--2---:R2:W-:Y:S01]  /*3de0*/  SYNCS.ARRIVE.TRANS64.RED.A1T0 RZ, [R0+URZ], RZ ;  /* 0x000000ff00ff79a7 */ /* 0x0045e200081004ff */
[----:B---3--:R-:W-:Y:S11]  /*3df0*/  LOP3.LUT P3, RZ, R22, 0x1, RZ, 0xc0, !PT ;  /* 0x0000000116ff7812 */ /* 0x008ff6000786c0ff */
[----:B------:R-:W-:Y:S02]  /*3e00*/  @!UPT UIADD3 URZ, UPT, UPT, URZ, URZ, URZ ;  /* 0x000000fffffff290 */ /* 0x000fe4000fffe0ff */
[----:B------:R-:W-:Y:S02]  /*3e10*/  @P3 MOV R11, R20 ;  /* 0x00000014000b3202 */ /* 0x000fe40000000f00 */
[----:B------:R-:W-:Y:S01]  /*3e20*/  @P3 LOP3.LUT R10, R21, 0xffff, RZ, 0xc0, !PT ;  /* 0x0000ffff150a3812 */ /* 0x000fe200078ec0ff */
[----:B--2---:R-:W-:Y:S06]  /*3e30*/  @!P0 BRA `(.L_x_71) ;  /* 0x0000000000a48947 */ /* 0x004fec0003800000 */
[-C--:B-1----:R-:W-:Y:S01]  /*3e40*/  IMAD.HI.U32 R0, R19, R7.reuse, RZ ;  /* 0x0000000713007227 */ /* 0x082fe200078e00ff */
[----:B------:R-:W-:Y:S02]  /*3e50*/  ISETP.NE.AND P0, PT, R6, 0x1, PT ;  /* 0x000000010600780c */ /* 0x000fe40003f05270 */
[----:B------:R-:W-:Y:S01]  /*3e60*/  ISETP.NE.AND P2, PT, R26, 0x1, PT ;  /* 0x000000011a00780c */ /* 0x000fe20003f45270 */
[----:B----4-:R-:W-:Y:S01]  /*3e70*/  IMAD.HI.U32 R9, R24, R16, RZ ;  /* 0x0000001018097227 */ /* 0x010fe200078e00ff */
[----:B------:R-:W-:Y:S02]  /*3e80*/  SHF.R.U32.HI R0, RZ, R18, R0 ;  /* 0x00000012ff007219 */ /* 0x000fe40000011600 */
[----:B------:R-:W-:Y:S01]  /*3e90*/  ISETP.NE.AND P4, PT, R3, 0x1, PT ;  /* 0x000000010300780c */ /* 0x000fe20003f85270 */
[----:B------:R-:W-:Y:S01]  /*3ea0*/  IMAD.HI.U32 R13, R10, R7, RZ ;  /* 0x000000070a0d7227 */ /* 0x000fe200078e00ff */
[----:B------:R-:W-:Y:S02]  /*3eb0*/  SHF.R.U32.HI R9, RZ, R17, R9 ;  /* 0x00000011ff097219 */ /* 0x000fe40000011609 */
[----:B------:R-:W-:Y:S01]  /*3ec0*/  SEL R0, R19, R0, !P0 ;  /* 0x0000000013007207 */ /* 0x000fe20004000000 */
[----:B------:R-:W-:Y:S01]  /*3ed0*/  IMAD.HI.U32 R12, R11, R16, RZ ;  /* 0x000000100b0c7227 */ /* 0x000fe200078e00ff */
[----:B------:R-:W-:Y:S03]  /*3ee0*/  SEL R9, R24, R9, !P4 ;  /* 0x0000000918097207 */ /* 0x000fe60006000000 */
[-C--:B------:R-:W-:Y:S01]  /*3ef0*/  IMAD.HI.U32 R8, R0, R4.reuse, RZ ;  /* 0x0000000400087227 */ /* 0x080fe200078e00ff */
[----:B------:R-:W-:Y:S03]  /*3f00*/  SHF.R.U32.HI R12, RZ, R17, R12 ;  /* 0x00000011ff0c7219 */ /* 0x000fe6000001160c */
[----:B------:R-:W-:Y:S01]  /*3f10*/  IMAD.HI.U32 R2, R9, R4, RZ ;  /* 0x0000000409027227 */ /* 0x000fe200078e00ff */
[-C--:B------:R-:W-:Y:S02]  /*3f20*/  @P2 SHF.R.U32.HI R0, RZ, R5.reuse, R8 ;  /* 0x00000005ff002219 */ /* 0x080fe40000011608 */
[----:B------:R-:W-:Y:S02]  /*3f30*/  SHF.R.U32.HI R8, RZ, R18, R13 ;  /* 0x00000012ff087219 */ /* 0x000fe4000001160d */
[----:B------:R-:W-:Y:S01]  /*3f40*/  @P2 SHF.R.U32.HI R9, RZ, R5, R2 ;  /* 0x00000005ff092219 */ /* 0x000fe20000011602 */
[----:B------:R-:W-:Y:S01]  /*3f50*/  IMAD R0, R26, R0, RZ ;  /* 0x000000001a007224 */ /* 0x000fe200078e02ff */
[----:B------:R-:W-:Y:S02]  /*3f60*/  SEL R8, R10, R8, !P0 ;  /* 0x000000080a087207 */ /* 0x000fe40004000000 */
[----:B------:R-:W-:Y:S01]  /*3f70*/  SEL R2, R11, R12, !P4 ;  /* 0x0000000c0b027207 */ /* 0x000fe20006000000 */
[----:B------:R-:W-:Y:S01]  /*3f80*/  IMAD R12, R26, R9, RZ ;  /* 0x000000091a0c7224 */ /* 0x000fe200078e02ff */
[C---:B------:R-:W-:Y:S01]  /*3f90*/  ISETP.GE.AND P0, PT, R8.reuse, R0, PT ;  /* 0x000000000800720c */ /* 0x040fe20003f06270 */
[----:B------:R-:W-:Y:S03]  /*3fa0*/  IMAD.HI.U32 R0, R8, R4, RZ ;  /* 0x0000000408007227 */ /* 0x000fe600078e00ff */
[----:B------:R-:W-:Y:S02]  /*3fb0*/  ISETP.GE.OR P0, PT, R2, R12, P0 ;  /* 0x0000000c0200720c */ /* 0x000fe40000706670 */
[-C--:B------:R-:W-:Y:S04]  /*3fc0*/  SHF.R.U32.HI R0, RZ, R5.reuse, R0 ;  /* 0x00000005ff007219 */ /* 0x080fe80000011600 */
[----:B------:R-:W-:Y:S05]  /*3fd0*/  SEL R13, R8, R0, !P2 ;  /* 0x00000000080d7207 */ /* 0x000fea0005000000 */
[----:B------:R-:W-:Y:S02]  /*3fe0*/  IMAD.MOV R12, RZ, RZ, -R13 ;  /* 0x000000ffff0c7224 */ /* 0x000fe400078e0a0d */
[----:B------:R-:W-:Y:S04]  /*3ff0*/  @!P0 IMAD.HI.U32 R0, R2, R4, RZ ;  /* 0x0000000402008227 */ /* 0x000fe800078e00ff */
[----:B------:R-:W-:Y:S01]  /*4000*/  IMAD R12, R26, R12, R8 ;  /* 0x0000000c1a0c7224 */ /* 0x000fe200078e0208 */
[----:B------:R-:W-:Y:S04]  /*4010*/  @!P0 SHF.R.U32.HI R0, RZ, R5, R0 ;  /* 0x00000005ff008219 */ /* 0x000fe80000011600 */
[----:B------:R-:W-:Y:S04]  /*4020*/  @!P0 SEL R0, R2, R0, !P2 ;  /* 0x0000000002008207 */ /* 0x000fe80005000000 */
[----:B------:R-:W-:Y:S01]  /*4030*/  @!P0 IADD3 R13, PT, PT, R13, -R0, RZ ;  /* 0x800000000d0d8210 */ /* 0x000fe20007ffe0ff */
[----:B------:R-:W-:Y:S01]  /*4040*/  @!P0 IMAD R0, R9, R12, R0 ;  /* 0x0000000c09008224 */ /* 0x000fe200078e0200 */
[----:B------:R-:W-:Y:S01]  /*4050*/  IADD3 R9, PT, PT, -R8, RZ, RZ ;  /* 0x000000ff08097210 */ /* 0x000fe20007ffe1ff */
[--C-:B------:R-:W-:Y:S02]  /*4060*/  IMAD.MOV R12, RZ, RZ, -R2.reuse ;  /* 0x000000ffff0c7224 */ /* 0x100fe400078e0a02 */
[----:B------:R-:W-:Y:S02]  /*4070*/  @!P0 IMAD R8, R13, R26, R2 ;  /* 0x0000001a0d088224 */ /* 0x000fe400078e0202 */
[----:B------:R-:W-:Y:S02]  /*4080*/  @!P0 IMAD.MOV.U32 R2, RZ, RZ, R0 ;  /* 0x000000ffff028224 */ /* 0x000fe400078e0000 */
[----:B------:R-:W-:Y:S02]  /*4090*/  IMAD R11, R3, R12, R11 ;  /* 0x0000000c030b7224 */ /* 0x000fe400078e020b */
[----:B------:R-:W-:Y:S02]  /*40a0*/  IMAD R10, R6, R9, R10 ;  /* 0x00000009060a7224 */ /* 0x000fe400078e020a */
[----:B------:R-:W-:Y:S02]  /*40b0*/  IMAD R11, R2, R3, R11 ;  /* 0x00000003020b7224 */ /* 0x000fe400078e020b */
[----:B------:R-:W-:Y:S02]  /*40c0*/  IMAD R10, R8, R6, R10 ;  /* 0x00000006080a7224 */ /* 0x000fe400078e020a */
.L_x_71:
[----:B------:R-:W-:Y:S05]  /*40d0*/  BRA.U UP1, `(.L_x_72) ;  /* 0x0000000101107547 */ /* 0x000fea000b800000 */
[----:B------:R-:W-:Y:S04]  /*40e0*/  MOV R2, UR6 ;  /* 0x0000000600027c02 */ /* 0x000fe80008000f00 */
[----:B------:R-:W-:Y:S04]  /*40f0*/  SHF.L.U32 R2, R2, 0x1f, RZ ;  /* 0x0000001f02027819 */ /* 0x000fe800000006ff */
[----:B------:R-:W2:Y:S02]  /*4100*/  SYNCS.PHASECHK.TRANS64.TRYWAIT P0, [UR7+0xa8], R2 ;  /* 0x0000a802ff0075a7 */ /* 0x000ea40008001107 */
[----:B--2---:R-:W-:Y:S05]  /*4110*/  @!P0 BRA `(.L_x_73) ;  /* 0x0000004800888947 */ /* 0x004fea0003800000 */
.L_x_72:
[----:B------:R-:W-:Y:S02]  /*4120*/  R2UR UR35, R15 ;  /* 0x000000000f2372ca */ /* 0x000fe400000e0000 */
[----:B------:R-:W-:Y:S02]  /*4130*/  R2UR UR34, R14 ;  /* 0x000000000e2272ca */ /* 0x000fe400000e0000 */
[----:B------:R-:W-:Y:S02]  /*4140*/  ISETP.NE.U32.AND P2, PT, RZ, UR4, PT ;  /* 0x00000004ff007c0c */ /* 0x000fe4000bf45070 */
[----:B------:R-:W-:Y:S02]  /*4150*/  SHF.L.U32 R14, R30, 0x1f, RZ ;  /* 0x0000001f1e0e7819 */ /* 0x000fe400000006ff */
[----:B------:R-:W-:Y:S05]  /*4160*/  ISETP.NE.AND.EX P2, PT, RZ, UR5, PT, P2 ;  /* 0x00000005ff007c0c */ /* 0x000fea000bf45320 */
[----:B------:R-:W-:Y:S02]  /*4170*/  USHF.L.U32 UR35, UR35, 0x6, URZ ;  /* 0x0000000623237899 */ /* 0x000fe400080006ff */
[----:B------:R-:W-:Y:S01]  /*4180*/  USHF.L.U32 UR34, UR34, 0x7, URZ ;  /* 0x0000000722227899 */ /* 0x000fe200080006ff */
[----:B------:R-:W-:Y:S11]  /*4190*/  BRA.U !UP3, `(.L_x_74) ;  /* 0x000000010b347547 */ /* 0x000ff6000b800000 */
[----:B------:R-:W-:Y:S01]  /*41a0*/  UPLOP3.LUT UP0, UPT, UPT, UPT, UP2, 0x80, 0x8 ;  /* 0x000000000008789c */ /* 0x000fe20003f0f020 */
[----:B--2---:R-:W-:Y:S02]  /*41b0*/  HFMA2 R0, -RZ, RZ, 0, 5.9604644775390625e-08 ;  /* 0x00000001ff007431 */ /* 0x004fe400000001ff */
[----:B------:R-:W-:Y:S03]  /*41c0*/  IMAD.MOV.U32 R64, RZ, RZ, 0x1 ;  /* 0x00000001ff407424 */ /* 0x000fe600078e00ff */
[----:B------:R-:W-:Y:S05]  /*41d0*/  PLOP3.LUT P0, PT, PT, PT, UP0, 0x80, 0x8 ;  /* 0x000000000008781c */ /* 0x000fea0003f0f008 */
[----:B------:R-:W2:Y:S01]  /*41e0*/  @UP0 LDCU.64 UR10, c[0x0][0x888] ;  /* 0x00011100ff0a07ac */ /* 0x000ea20008000a00 */
[----:B------:R-:W-:Y:S07]  /*41f0*/  @UP0 UIMAD UR8, UR36, UR4, URZ ;  /* 0x00000004240802a4 */ /* 0x000fee000f8e02ff */
[----:B------:R-:W-:Y:S01]  /*4200*/  @!P0 PRMT R64, R0, 0x7610, R64 ;  /* 0x0000761000408816 */ /* 0x000fe20000000040 */
[----:B--2---:R-:W-:Y:S03]  /*4210*/  @UP0 UIMAD.WIDE UR10, UR8, 0x4, UR10 ;  /* 0x00000004080a08a5 */ /* 0x004fe6000f8e020a */
[----:B------:R-:W2:Y:S03]  /*4220*/  @!UP0 LDCU UR8, c[0x0][0x880] ;  /* 0x00011000ff0887ac */ /* 0x000ea60008000800 */
[----:B------:R-:W-:Y:S01]  /*4230*/  IMAD.U32 R8, RZ, RZ, UR10 ;  /* 0x0000000aff087e24 */ /* 0x000fe2000f8e00ff */
[----:B------:R-:W-:Y:S05]  /*4240*/  MOV R9, UR11 ;  /* 0x0000000b00097c02 */ /* 0x000fea0008000f00 */
[----:B------:R3:W5:Y:S02]  /*4250*/  @P0 LDG.E R35, desc[UR46][R8.64] ;  /* 0x0000002e08230981 */ /* 0x000764000c1e1900 */
[----:B--23--:R-:W-:Y:S07]  /*4260*/  @!P0 IMAD.U32 R35, RZ, RZ, UR8 ;  /* 0x00000008ff238e24 */ /* 0x00cfee000f8e00ff */
.L_x_74:
[----:B-----5:R-:W-:Y:S01]  /*4270*/  @!P2 FSETP.EQ.AND P0, PT, R35, RZ, PT ;  /* 0x000000ff2300a20b */ /* 0x020fe20003f02000 */
[----:B------:R-:W-:Y:S01]  /*4280*/  @!UPT UIADD3 URZ, UPT, UPT, URZ, URZ, URZ ;  /* 0x000000fffffff290 */ /* 0x000fe2000fffe0ff */
[----:B------:R-:W-:Y:S11]  /*4290*/  @!P2 BRA `(.L_x_75) ;  /* 0x000000000014a947 */ /* 0x000ff60003800000 */
[----:B------:R-:W-:Y:S02]  /*42a0*/  LOP3.LUT P2, RZ, R64, 0xff, RZ, 0xc0, !PT ;  /* 0x000000ff40ff7812 */ /* 0x000fe4000784c0ff */
[----:B------:R-:W-:Y:S04]  /*42b0*/  PLOP3.LUT P0, PT, PT, PT, UP0, 0x80, 0x8 ;  /* 0x000000000008781c */ /* 0x000fe80003f0f008 */
[----:B------:R-:W-:Y:S07]  /*42c0*/  PLOP3.LUT P0, PT, P0, PT, PT, 0x8, 0x80 ;  /* 0x000000000080781c */ /* 0x000fee000070e170 */
[----:B------:R-:W-:Y:S11]  /*42d0*/  @P2 FSETP.EQ.AND P0, PT, R35, RZ, PT ;  /* 0x000000ff2300220b */ /* 0x000ff60003f02000 */
[----:B------:R-:W-:Y:S02]  /*42e0*/  @!UPT UIADD3 URZ, UPT, UPT, URZ, URZ, URZ ;  /* 0x000000fffffff290 */ /* 0x000fe4000fffe0ff */
.L_x_75:
[----:B------:R-:W3:Y:S01]  /*42f0*/  SYNCS.PHASECHK.TRANS64.TRYWAIT P2, [UR7+0x80], R14 ;  /* 0x0000800eff0075a7 */ /* 0x000ee20008041107 */
[----:B------:R-:W-:Y:S04]  /*4300*/  ELECT P4, URZ, PT ;  /* 0x0000000000ff782f */ /* 0x000fe80003880000 */
[----:B------:R-:W-:Y:S11]  /*4310*/  PLOP3.LUT P4, PT, P0, P4, PT, 0xf2, 0x2f ;  /* 0x00000000002f781c */ /* 0x000ff60000789e72 */
[----:B------:R-:W-:Y:S02]  /*4320*/  @!UPT UIADD3 URZ, UPT, UPT, URZ, URZ, URZ ;  /* 0x000000fffffff290 */ /* 0x000fe4000fffe0ff */
[----:B-1----:R-:W-:Y:S05]  /*4330*/  @!P4 IADD3 R8, P0, PT, R32, 0x580, RZ ;  /* 0x000005802008c810 */ /* 0x002fea0007f1e0ff */
[----:B--2---:R-:W-:Y:S01]  /*4340*/  @!P4 IMAD.X R2, RZ, RZ, R33, P0 ;  /* 0x000000ffff02c224 */ /* 0x004fe200000e0621 */
[----:B---3--:R-:W-:Y:S07]  /*4350*/  @!P2 BRA `(.L_x_76) ;  /* 0x000000480010a947 */ /* 0x008fee0003800000 */
.L_x_167:
[----:B------:R-:W-:Y:S01]  /*4360*/  @!P4 R2UR UR8, R2 ;  /* 0x000000000208c2ca */ /* 0x000fe200000e0000 */
[----:B------:R-:W-:Y:S01]  /*4370*/  VOTEU.ALL UP1, P4 ;  /* 0x0000000000ff7886 */ /* 0x000fe20002020000 */
[----:B------:R-:W-:Y:S01]  /*4380*/  @!P4 R2UR UR9, R8 ;  /* 0x000000000809c2ca */ /* 0x000fe200000e0000 */
[----:B-1----:R-:W-:Y:S01]  /*4390*/  @!P4 IMAD.MOV.U32 R0, RZ, RZ, 0x2000 ;  /* 0x00002000ff00c424 */ /* 0x002fe200078e00ff */
[----:B------:R-:W-:Y:S01]  /*43a0*/  UMOV UR10, 0x0 ;  /* 0x00000000000a7882 */ /* 0x000fe20000000000 */
[----:B------:R-:W-:Y:S01]  /*43b0*/  UMOV UR11, 0x10000000 ;  /* 0x10000000000b7882 */ /* 0x000fe20000000000 */
[----:B------:R-:W-:Y:S01]  /*43c0*/  @!UP1 UIADD3 UR32, UPT, UPT, UR7, 0x400, URZ ;  /* 0x0000040007209890 */ /* 0x000fe2000fffe0ff */
[----:B------:R-:W-:Y:S06]  /*43d0*/  VOTEU.ALL UP1, P4 ;  /* 0x0000000000ff7886 */ /* 0x000fec0002020000 */
[----:B------:R-:W-:Y:S01]  /*43e0*/  IMAD.U32 R9, RZ, RZ, UR8 ;  /* 0x00000008ff097e24 */ /* 0x000fe2000f8e00ff */
[----:B------:R-:W-:Y:S01]  /*43f0*/  UPRMT UR8, UR37, 0x654, UR33 ;  /* 0x0000065425087896 */ /* 0x000fe20008000021 */
[----:B------:R-:W-:Y:S03]  /*4400*/  IMAD.U32 R8, RZ, RZ, UR9 ;  /* 0x00000009ff087e24 */ /* 0x000fe6000f8e00ff */
[----:B------:R-:W-:Y:S02]  /*4410*/  @!P4 R2UR UR15, R9 ;  /* 0x00000000090fc2ca */ /* 0x000fe400000e0000 */
[----:B------:R-:W-:Y:S02]  /*4420*/  @!P4 R2UR UR14, R8 ;  /* 0x00000000080ec2ca */ /* 0x000fe400000e0000 */
[----:B------:R-:W-:Y:S05]  /*4430*/  @!P4 IADD3 R8, P0, PT, R32, 0x580, RZ ;  /* 0x000005802008c810 */ /* 0x000fea0007f1e0ff */
[----:B------:R-:W-:Y:S06]  /*4440*/  @!P4 IMAD.X R2, RZ, RZ, R33, P0 ;  /* 0x000000ffff02c224 */ /* 0x000fec00000e0621 */
[----:B------:R1:W-:Y:S01]  /*4450*/  @!UP1 UTMALDG.3D [UR32], [UR14], desc[UR10] ;  /* 0x00000a200e0095b4 */ /* 0x0003e20008011000 */
[----:B------:R1:W-:Y:S01]  /*4460*/  @!P4 SYNCS.ARRIVE.TRANS64.RED.A0TR RZ, [UR7+0x60], R0 ;  /* 0x00006000ffffc9a7 */ /* 0x0003e20008300407 */
[----:B------:R-:W-:Y:S01]  /*4470*/  SYNCS.ARRIVE.TRANS64.RED.A1T0 RZ, [UR8], RZ ;  /* 0x000000ffffff79a7 */ /* 0x000fe20008100408 */
[----:B------:R-:W2:Y:S02]  /*4480*/  SYNCS.PHASECHK.TRANS64.TRYWAIT P2, [UR7+0x88], R14 ;  /* 0x0000880eff0075a7 */ /* 0x000ea40008041107 */
[----:B-12---:R-:W-:Y:S05]  /*4490*/  @!P2 BRA `(.L_x_77) ;  /* 0x0000004400d8a947 */ /* 0x006fea0003800000 */
.L_x_169:
[----:B------:R-:W-:Y:S01]  /*44a0*/  @!P4 R2UR UR8, R2 ;  /* 0x000000000208c2ca */ /* 0x000fe200000e0000 */
[----:B------:R-:W-:Y:S01]  /*44b0*/  VOTEU.ALL UP1, P4 ;  /* 0x0000000000ff7886 */ /* 0x000fe20002020000 */
[----:B------:R-:W-:Y:S01]  /*44c0*/  @!P4 R2UR UR9, R8 ;  /* 0x000000000809c2ca */ /* 0x000fe200000e0000 */
[----:B-1----:R-:W-:Y:S01]  /*44d0*/  @!P4 IMAD.MOV.U32 R0, RZ, RZ, 0x2000 ;  /* 0x00002000ff00c424 */ /* 0x002fe200078e00ff */
[----:B------:R-:W-:Y:S01]  /*44e0*/  UMOV UR10, 0x0 ;  /* 0x00000000000a7882 */ /* 0x000fe20000000000 */
[----:B------:R-:W-:Y:S01]  /*44f0*/  UMOV UR11, 0x10000000 ;  /* 0x10000000000b7882 */ /* 0x000fe20000000000 */
[----:B------:R-:W-:Y:S02]  /*4500*/  @!UP1 UIADD3 UR26, UPT, UPT, UR34, 0x20, URZ ;  /* 0x00000020221a9890 */ /* 0x000fe4000fffe0ff */
[----:B------:R-:W-:Y:S01]  /*4510*/  @!UP1 UIADD3 UR24, UPT, UPT, UR7, 0x2400, URZ ;  /* 0x0000240007189890 */ /* 0x000fe2000fffe0ff */
[----:B------:R-:W-:Y:S01]  /*4520*/  VOTEU.ALL UP1, P4 ;  /* 0x0000000000ff7886 */ /* 0x000fe20002020000 */
[----:B------:R-:W-:Y:S01]  /*4530*/  UMOV UR27, UR35 ;  /* 0x00000023001b7c82 */ /* 0x000fe20008000000 */
[----:B------:R-:W-:Y:S02]  /*4540*/  UMOV UR28, UR36 ;  /* 0x00000024001c7c82 */ /* 0x000fe40008000000 */
        /* <DEDUP_REMOVED lines=12> */
.L_x_171:
[----:B------:R-:W2:Y:S01]  /*4610*/  LDC.64 R12, c[0x0][0xb18] ;  /* 0x0002c600ff0c7b82 */ /* 0x000ea20000000a00 */
[----:B------:R-:W-:Y:S01]  /*4620*/  @!P4 R2UR UR8, R2 ;  /* 0x000000000208c2ca */ /* 0x000fe200000e0000 */
[----:B------:R-:W-:Y:S01]  /*4630*/  VOTEU.ALL UP1, P4 ;  /* 0x0000000000ff7886 */ /* 0x000fe20002020000 */
[----:B------:R-:W-:Y:S01]  /*4640*/  @!P4 R2UR UR9, R8 ;  /* 0x000000000809c2ca */ /* 0x000fe200000e0000 */
[----:B-1----:R-:W-:Y:S01]  /*4650*/  @!P4 IMAD.MOV.U32 R0, RZ, RZ, 0x2000 ;  /* 0x00002000ff00c424 */ /* 0x002fe200078e00ff */
[----:B------:R-:W-:Y:S03]  /*4660*/  UMOV UR10, 0x0 ;  /* 0x00000000000a7882 */ /* 0x000fe60000000000 */
[----:B------:R-:W1:Y:S01]  /*4670*/  @!P1 LDC R2, c[0x0][0xb0c] ;  /* 0x0002c300ff029b82 */ /* 0x000e620000000800 */
[----:B------:R-:W-:Y:S01]  /*4680*/  @!UP1 UIADD3 UR18, UPT, UPT, UR34, 0x40, URZ ;  /* 0x0000004022129890 */ /* 0x000fe2000fffe0ff */
[----:B------:R-:W-:Y:S01]  /*4690*/  @P3 SHF.R.U32.HI R27, RZ, 0x10, R21 ;  /* 0x00000010ff1b3819 */ /* 0x000fe20000011615 */
[----:B------:R-:W-:Y:S01]  /*46a0*/  @!UP1 UIADD3 UR16, UPT, UPT, UR7, 0x4400, URZ ;  /* 0x0000440007109890 */ /* 0x000fe2000fffe0ff */
[----:B------:R-:W-:Y:S01]  /*46b0*/  VIADD R29, R29, 0x1 ;  /* 0x000000011d1d7836 */ /* 0x000fe20000000000 */
[----:B------:R-:W-:Y:S01]  /*46c0*/  VOTEU.ALL UP1, P4 ;  /* 0x0000000000ff7886 */ /* 0x000fe20002020000 */
[----:B------:R-:W-:Y:S01]  /*46d0*/  UMOV UR11, 0x10000000 ;  /* 0x10000000000b7882 */ /* 0x000fe20000000000 */
[----:B------:R-:W-:Y:S01]  /*46e0*/  UMOV UR19, UR35 ;  /* 0x0000002300137c82 */ /* 0x000fe20008000000 */
[----:B------:R-:W-:Y:S01]  /*46f0*/  IMAD.U32 R9, RZ, RZ, UR8 ;  /* 0x00000008ff097e24 */ /* 0x000fe2000f8e00ff */
[----:B------:R-:W-:Y:S01]  /*4700*/  UMOV UR20, UR36 ;  /* 0x0000002400147c82 */ /* 0x000fe20008000000 */
[----:B------:R-:W-:Y:S01]  /*4710*/  IMAD.U32 R8, RZ, RZ, UR9 ;  /* 0x00000009ff087e24 */ /* 0x000fe2000f8e00ff */
[----:B------:R-:W-:Y:S02]  /*4720*/  UPRMT UR8, UR37, 0x654, UR17 ;  /* 0x0000065425087896 */ /* 0x000fe40008000011 */
[----:B------:R-:W-:Y:S02]  /*4730*/  @!P4 R2UR UR15, R9 ;  /* 0x00000000090fc2ca */ /* 0x000fe400000e0000 */
[----:B------:R-:W-:Y:S02]  /*4740*/  @!P4 R2UR UR14, R8 ;  /* 0x00000000080ec2ca */ /* 0x000fe400000e0000 */
[----:B------:R-:W3:Y:S11]  /*4750*/  LDC.64 R8, c[0x0][0xb10] ;  /* 0x0002c400ff087b82 */ /* 0x000ef60000000a00 */
[----:B------:R1:W-:Y:S01]  /*4760*/  @!UP1 UTMALDG.3D [UR16], [UR14], desc[UR10] ;  /* 0x00000a100e0095b4 */ /* 0x0003e20008011000 */
[----:B------:R5:W-:Y:S01]  /*4770*/  @!P4 SYNCS.ARRIVE.TRANS64.RED.A0TR RZ, [UR7+0x70], R0 ;  /* 0x00007000ffffc9a7 */ /* 0x000be20008300407 */
[C---:B---3--:R-:W-:Y:S01]  /*4780*/  @!P1 IMAD.HI.U32 R8, R11.reuse, R8, RZ ;  /* 0x000000080b089227 */ /* 0x048fe200078e00ff */
[----:B--2---:R-:W-:Y:S02]  /*4790*/  @!P1 ISETP.NE.AND P0, PT, R12, 0x1, PT ;  /* 0x000000010c00980c */ /* 0x004fe40003f05270 */
[----:B-1----:R-:W-:Y:S01]  /*47a0*/  @!P1 ISETP.NE.AND P2, PT, R2, 0x1, PT ;  /* 0x000000010200980c */ /* 0x002fe20003f45270 */
[----:B------:R-:W-:Y:S01]  /*47b0*/  SYNCS.ARRIVE.TRANS64.RED.A1T0 RZ, [UR8], RZ ;  /* 0x000000ffffff79a7 */ /* 0x000fe20008100408 */
[C---:B------:R-:W-:Y:S01]  /*47c0*/  @!P1 IMAD.HI.U32 R13, R10.reuse, R13, RZ ;  /* 0x0000000d0a0d9227 */ /* 0x040fe200078e00ff */
[----:B------:R-:W-:Y:S04]  /*47d0*/  @!P1 SHF.R.U32.HI R8, RZ, R9, R8 ;  /* 0x00000009ff089219 */ /* 0x000fe80000011608 */
[----:B------:R-:W-:Y:S01]  /*47e0*/  @!P1 SEL R8, R11, R8, !P2 ;  /* 0x000000080b089207 */ /* 0x000fe20005000000 */
[----:B------:R-:W1:Y:S01]  /*47f0*/  SYNCS.PHASECHK.TRANS64.TRYWAIT P5, [UR7+0x98], R14 ;  /* 0x0000980eff0075a7 */ /* 0x000e6200080a1107 */
[----:B-----5:R-:W2:Y:S02]  /*4800*/  @!P1 LDC R0, c[0x0][0xb20] ;  /* 0x0002c800ff009b82 */ /* 0x020ea40000000800 */
[----:B--2---:R-:W-:Y:S04]  /*4810*/  @!P1 SHF.R.U32.HI R0, RZ, R0, R13 ;  /* 0x00000000ff009219 */ /* 0x004fe8000001160d */
[----:B------:R-:W-:Y:S05]  /*4820*/  @!P1 SEL R9, R10, R0, !P0 ;  /* 0x000000000a099207 */ /* 0x000fea0004000000 */
[----:B------:R-:W-:Y:S02]  /*4830*/  @!P1 IMAD.IADD R0, R9, 0x1, -R8 ;  /* 0x0000000109009824 */ /* 0x000fe400078e0a08 */
[----:B------:R-:W-:Y:S02]  /*4840*/  @!P1 IMAD.IADD R8, R8, 0x1, -R9 ;  /* 0x0000000108089824 */ /* 0x000fe400078e0a09 */
[----:B------:R-:W-:Y:S02]  /*4850*/  @!P1 IMAD R11, R0, R2, R11 ;  /* 0x00000002000b9224 */ /* 0x000fe400078e020b */
[----:B------:R-:W-:Y:S01]  /*4860*/  @!P1 IMAD R10, R8, R12, R10 ;  /* 0x0000000c080a9224 */ /* 0x000fe200078e020a */
[----:B-1----:R-:W-:Y:S06]  /*4870*/  @!P5 BRA `(.L_x_79) ;  /* 0x000000440010d947 */ /* 0x002fec0003800000 */
.L_x_173:
[----:B------:R-:W-:Y:S01]  /*4880*/  @!P4 IADD3 R2, P0, PT, R32, 0x580, RZ ;  /* 0x000005802002c810 */ /* 0x000fe20007f1e0ff */
[----:B------:R-:W-:Y:S01]  /*4890*/  VOTEU.ALL UP1, P4 ;  /* 0x0000000000ff7886 */ /* 0x000fe20002020000 */
[----:B------:R-:W-:Y:S01]  /*48a0*/  UMOV UR18, 0x0 ;  /* 0x0000000000127882 */ /* 0x000fe20000000000 */
[----:B------:R-:W-:Y:S01]  /*48b0*/  UMOV UR19, 0x10000000 ;  /* 0x1000000000137882 */ /* 0x000fe20000000000 */
[----:B------:R-:W-:Y:S01]  /*48c0*/  @!P4 R2UR UR9, R2 ;  /* 0x000000000209c2ca */ /* 0x000fe200000e0000 */
[----:B-1----:R-:W-:Y:S01]  /*48d0*/  @!P4 IMAD.X R0, RZ, RZ, R33, P0 ;  /* 0x000000ffff00c224 */ /* 0x002fe200000e0621 */
[----:B------:R-:W-:Y:S01]  /*48e0*/  @!UP1 UIADD3 UR10, UPT, UPT, UR34, 0x60, URZ ;  /* 0x00000060220a9890 */ /* 0x000fe2000fffe0ff */
[----:B------:R-:W-:Y:S01]  /*48f0*/  ISETP.NE.AND P0, PT, R29, 0x2, PT ;  /* 0x000000021d00780c */ /* 0x000fe20003f05270 */
[----:B------:R-:W-:Y:S01]  /*4900*/  UMOV UR11, UR35 ;  /* 0x00000023000b7c82 */ /* 0x000fe20008000000 */
[----:B------:R-:W-:Y:S01]  /*4910*/  UMOV UR12, UR36 ;  /* 0x00000024000c7c82 */ /* 0x000fe20008000000 */
[----:B------:R-:W-:Y:S01]  /*4920*/  @!P4 R2UR UR8, R0 ;  /* 0x000000000008c2ca */ /* 0x000fe200000e0000 */
[----:B------:R-:W-:Y:S01]  /*4930*/  IMAD.IADD R14, R10, 0x1, R62 ;  /* 0x000000010a0e7824 */ /* 0x000fe200078e023e */
[----:B------:R-:W-:Y:S01]  /*4940*/  @P3 R2UR UR36, R27 ;  /* 0x000000001b2432ca */ /* 0x000fe200000e0000 */
[----:B------:R-:W-:Y:S01]  /*4950*/  IMAD.IADD R15, R11, 0x1, R63 ;  /* 0x000000010b0f7824 */ /* 0x000fe200078e023f */
[----:B------:R-:W-:Y:S02]  /*4960*/  SEL R0, RZ, 0x1, P0 ;  /* 0x00000001ff007807 */ /* 0x000fe40000000000 */
[----:B------:R-:W-:Y:S01]  /*4970*/  LOP3.LUT R30, R30, 0x1, RZ, 0x3c, !PT ;  /* 0x000000011e1e7812 */ /* 0x000fe200078e3cff */
[----:B------:R-:W-:Y:S01]  /*4980*/  IMAD.U32 R8, RZ, RZ, UR9 ;  /* 0x00000009ff087e24 */ /* 0x000fe2000f8e00ff */
[----:B------:R-:W-:Y:S01]  /*4990*/  @!UP1 UIADD3 UR9, UPT, UPT, UR7, 0x78, URZ ;  /* 0x0000007807099890 */ /* 0x000fe2000fffe0ff */
[----:B------:R-:W-:Y:S02]  /*49a0*/  LOP3.LUT R28, R28, R0, RZ, 0x3c, !PT ;  /* 0x000000001c1c7212 */ /* 0x000fe400078e3cff */
[----:B------:R-:W-:Y:S02]  /*49b0*/  SEL R29, R29, RZ, P0 ;  /* 0x000000ff1d1d7207 */ /* 0x000fe40000000000 */
[----:B------:R-:W-:Y:S01]  /*49c0*/  IMAD.U32 R9, RZ, RZ, UR8 ;  /* 0x00000008ff097e24 */ /* 0x000fe2000f8e00ff */
[----:B------:R-:W-:Y:S01]  /*49d0*/  @!P4 R2UR UR14, R8 ;  /* 0x00000000080ec2ca */ /* 0x000fe200000e0000 */
[----:B------:R-:W-:Y:S01]  /*49e0*/  @!UP1 UIADD3 UR8, UPT, UPT, UR7, 0x6400, URZ ;  /* 0x0000640007089890 */ /* 0x000fe2000fffe0ff */
[----:B------:R-:W-:Y:S02]  /*49f0*/  VOTEU.ALL UP1, P4 ;  /* 0x0000000000ff7886 */ /* 0x000fe40002020000 */
[----:B------:R-:W-:Y:S11]  /*4a00*/  @!P4 R2UR UR15, R9 ;  /* 0x00000000090fc2ca */ /* 0x000ff600000e0000 */
[----:B------:R-:W-:Y:S02]  /*4a10*/  @!UPT UIADD3 URZ, UPT, UPT, URZ, URZ, URZ ;  /* 0x000000fffffff290 */ /* 0x000fe4000fffe0ff */
[----:B------:R2:W-:Y:S01]  /*4a20*/  @!UP1 UTMALDG.3D [UR8], [UR14], desc[UR18] ;  /* 0x000012080e0095b4 */ /* 0x0005e20008011000 */
[----:B------:R2:W-:Y:S01]  /*4a30*/  @!P4 SYNCS.ARRIVE.TRANS64.RED.A0TR RZ, [UR7+0x78], R25 ;  /* 0x00007819ffffc9a7 */ /* 0x0005e20008300407 */
[----:B------:R-:W-:Y:S01]  /*4a40*/  UPLOP3.LUT UP1, UPT, UPT, UPT, UPT, 0x80, 0x8 ;  /* 0x000000000008789c */ /* 0x000fe20003f2f070 */
[----:B------:R-:W-:Y:S01]  /*4a50*/  SYNCS.ARRIVE.TRANS64.RED.A1T0 RZ, [UR13], RZ ;  /* 0x000000ffffff79a7 */ /* 0x000fe2000810040d */
[----:B------:R-:W-:Y:S09]  /*4a60*/  @P3 BRA `(.L_x_80) ;  /* 0xfffffff000a03947 */ /* 0x000ff2000383ffff */
[----:B------:R-:W-:-:S04]  /*4a70*/  SHF.L.U32 R2, R30, 0x1f, RZ ;  /* 0x0000001f1e027819 */ /* 0x000fc800000006ff */
[----:B------:R-:W1:Y:S02]  /*4a80*/  SYNCS.PHASECHK.TRANS64.TRYWAIT P0, [UR7+0x80], R2 ;  /* 0x00008002ff0075a7 */ /* 0x000e640008001107 */
[----:B-1----:R-:W-:Y:S05]  /*4a90*/  @!P0 BRA `(.L_x_81) ;  /* 0x0000004000a08947 */ /* 0x002fea0003800000 */
.L_x_175:
[----:B------:R-:W3:Y:S02]  /*4aa0*/  SYNCS.PHASECHK.TRANS64.TRYWAIT P0, [UR7+0x88], R2 ;  /* 0x00008802ff0075a7 */ /* 0x000ee40008001107 */
[----:B---3--:R-:W-:Y:S05]  /*4ab0*/  @!P0 BRA `(.L_x_82) ;  /* 0x0000004000b08947 */ /* 0x008fea0003800000 */
.L_x_177:
[----:B------:R-:W3:Y:S02]  /*4ac0*/  SYNCS.PHASECHK.TRANS64.TRYWAIT P0, [UR7+0x90], R2 ;  /* 0x00009002ff0075a7 */ /* 0x000ee40008001107 */
[----:B---3--:R-:W-:Y:S05]  /*4ad0*/  @!P0 BRA `(.L_x_83) ;  /* 0x0000004000c08947 */ /* 0x008fea0003800000 */
.L_x_179:
[----:B-1----:R-:W-:-:S07]  /*4ae0*/  MOV R0, UR7 ;  /* 0x0000000700007c02 */ /* 0x002fce0008000f00 */
.L_x_84:
[----:B-1----:R-:W-:-:S04]  /*4af0*/  SHF.L.U32 R2, R30, 0x1f, RZ ;  /* 0x0000001f1e027819 */ /* 0x002fc800000006ff */
[----:B------:R1:W3:Y:S03]  /*4b00*/  SYNCS.PHASECHK.TRANS64.TRYWAIT P0, [R0+URZ+0x98], R2 ;  /* 0x00009802000075a7 */ /* 0x0002e600080011ff */
[----:B---3--:R-:W-:Y:S05]  /*4b10*/  @!P0 NANOSLEEP.SYNCS 0x989680 ;  /* 0x009896800000895d */ /* 0x008fea0003900000 */
[----:B------:R-:W3:Y:S02]  /*4b20*/  @!P0 SYNCS.PHASECHK.TRANS64 P0, [R0+URZ+0x98], R2 ;  /* 0x00009802000085a7 */ /* 0x000ee400080010ff */
[----:B--23--:R-:W-:Y:S05]  /*4b30*/  @P0 EXIT ;  /* 0x000000000000094d */ /* 0x00cfea0003800000 */
[----:B------:R-:W-:Y:S05]  /*4b40*/  BRA `(.L_x_84) ;  /* 0xfffffffc00e87947 */ /* 0x000fea000383ffff */
.L_x_69:
[----:B------:R-:W-:-:S06]  /*4b50*/  UISETP.GE.AND UP1, UPT, UR8, 0x4, UPT ;  /* 0x000000040800788c */ /* 0x000fcc000bf26270 */
[----:B------:R-:W-:-:S13]  /*4b60*/  PLOP3.LUT P0, PT, PT, PT, UP1, 0x80, 0x8 ;  /* 0x000000000008781c */ /* 0x000fda0003f0f018 */
[----:B------:R-:W-:Y:S05]  /*4b70*/  @!P0 EXIT ;  /* 0x000000000000894d */ /* 0x000fea0003800000 */
[----:B------:R-:W-:Y:S01]  /*4b80*/  BAR.SYNC.DEFER_BLOCKING 0x6, 0xa0 ;  /* 0x0182800000007b1d */ /* 0x000fe20000010000 */
[C---:B------:R-:W-:Y:S01]  /*4b90*/  IMAD.SHL.U32 R4, R77.reuse, 0x20, RZ ;  /* 0x000000204d047824 */ /* 0x040fe200078e00ff */
[C---:B------:R-:W-:Y:S01]  /*4ba0*/  R2P PR, R77.reuse, 0x6 ;  /* 0x000000064d007804 */ /* 0x040fe20000000000 */
[C---:B------:R-:W-:Y:S01]  /*4bb0*/  IMAD.SHL.U32 R68, R77.reuse, 0x4, RZ ;  /* 0x000000044d447824 */ /* 0x040fe200078e00ff */
[----:B------:R-:W-:Y:S01]  /*4bc0*/  CS2R R72, SRZ ;  /* 0x0000000000487805 */ /* 0x000fe2000001ff00 */
[C---:B------:R-:W-:Y:S01]  /*4bd0*/  IMAD.U32 R32, R77.reuse, 0x10000, RZ ;  /* 0x000100004d207824 */ /* 0x040fe200078e00ff */
[----:B------:R-:W-:Y:S02]  /*4be0*/  UMOV UR48, 0x400 ;  /* 0x0000040000307882 */ /* 0x000fe40000000000 */
[----:B------:R-:W1:Y:S01]  /*4bf0*/  LDC R67, c[0x0][0x370] ;  /* 0x0000dc00ff437b82 */ /* 0x000e620000000800 */
[----:B------:R-:W-:Y:S01]  /*4c00*/  ULEA UR48, UR37, UR48, 0x18 ;  /* 0x0000003025307291 */ /* 0x000fe2000f8ec0ff */
[C---:B------:R-:W-:Y:S01]  /*4c10*/  LOP3.LUT R3, R4.reuse, 0xe0, RZ, 0xc0, !PT ;  /* 0x000000e004037812 */ /* 0x040fe200078ec0ff */
[----:B------:R-:W-:Y:S01]  /*4c20*/  IMAD.SHL.U32 R2, R77, 0x10, RZ ;  /* 0x000000104d027824 */ /* 0x000fe200078e00ff */
[----:B------:R-:W-:Y:S01]  /*4c30*/  LOP3.LUT R4, R4, 0x100, RZ, 0xc0, !PT ;  /* 0x0000010004047812 */ /* 0x000fe200078ec0ff */
[----:B------:R-:W-:Y:S01]  /*4c40*/  UIADD3 UR4, UPT, UPT, UR48, 0x400, URZ ;  /* 0x0000040030047890 */ /* 0x000fe2000fffe0ff */
[----:B------:R-:W-:Y:S01]  /*4c50*/  LOP3.LUT R68, R3, 0x1c, R68, 0xf8, !PT ;  /* 0x0000001c03447812 */ /* 0x000fe200078ef844 */
[----:B------:R-:W-:Y:S01]  /*4c60*/  IMAD.MOV.U32 R76, RZ, RZ, 0x10 ;  /* 0x00000010ff4c7424 */ /* 0x000fe200078e00ff */
[----:B------:R-:W2:Y:S01]  /*4c70*/  LDC R28, c[0x0][0xb0c] ;  /* 0x0002c300ff1c7b82 */ /* 0x000ea20000000800 */
[----:B------:R-:W-:Y:S01]  /*4c80*/  SHF.R.U32.HI R3, RZ, 0x2, R77 ;  /* 0x00000002ff037819 */ /* 0x000fe2000001164d */
[----:B------:R-:W-:Y:S01]  /*4c90*/  IMAD.MOV.U32 R75, RZ, RZ, 0x20 ;  /* 0x00000020ff4b7424 */ /* 0x000fe200078e00ff */
[----:B------:R-:W-:Y:S01]  /*4ca0*/  LOP3.LUT R32, R32, 0x600000, RZ, 0xc0, !PT ;  /* 0x0060000020207812 */ /* 0x000fe200078ec0ff */
[----:B------:R-:W-:Y:S01]  /*4cb0*/  IMAD.MOV.U32 R74, RZ, RZ, 0x1 ;  /* 0x00000001ff4a7424 */ /* 0x000fe200078e00ff */
[----:B------:R-:W-:Y:S01]  /*4cc0*/  LOP3.LUT R2, R4, 0x600, R2, 0xf8, !PT ;  /* 0x0000060004027812 */ /* 0x000fe200078ef802 */
[----:B------:R-:W-:Y:S01]  /*4cd0*/  IMAD.MOV.U32 R31, RZ, RZ, RZ ;  /* 0x000000ffff1f7224 */ /* 0x000fe200078e00ff */
[----:B------:R-:W-:Y:S01]  /*4ce0*/  LOP3.LUT R68, R68, 0x4, R3, 0x78, !PT ;  /* 0x0000000444447812 */ /* 0x000fe200078e7803 */
[----:B------:R-:W4:Y:S01]  /*4cf0*/  LDC R65, c[0x0][0xb20] ;  /* 0x0002c800ff417b82 */ /* 0x000f220000000800 */
[----:B------:R-:W3:Y:S01]  /*4d00*/  LDS R0, [UR48+0x160] ;  /* 0x00016030ff007984 */ /* 0x000ee20008000800 */
[----:B------:R-:W-:Y:S01]  /*4d10*/  LOP3.LUT R77, R77, 0x60, RZ, 0xc0, !PT ;  /* 0x000000604d4d7812 */ /* 0x000fe200078ec0ff */
[----:B------:R-:W-:Y:S01]  /*4d20*/  IMAD.MOV.U32 R80, RZ, RZ, RZ ;  /* 0x000000ffff507224 */ /* 0x000fe200078e00ff */
[----:B------:R-:W-:Y:S01]  /*4d30*/  LOP3.LUT R68, R2, R68, RZ, 0xfc, !PT ;  /* 0x0000004402447212 */ /* 0x000fe200078efcff */
[----:B------:R-:W-:Y:S01]  /*4d40*/  IMAD.U32 R70, RZ, RZ, UR4 ;  /* 0x00000004ff467e24 */ /* 0x000fe2000f8e00ff */
[----:B------:R-:W-:Y:S01]  /*4d50*/  SEL R76, R76, 0xfffffff0, !P2 ;  /* 0xfffffff04c4c7807 */ /* 0x000fe20005000000 */
[----:B------:R-:W1:Y:S01]  /*4d60*/  LDCU.64 UR52, c[0x0][0x348] ;  /* 0x00006900ff3477ac */ /* 0x000e620008000a00 */
[----:B------:R-:W1:Y:S01]  /*4d70*/  LDC R27, c[0x0][0xb30] ;  /* 0x0002cc00ff1b7b82 */ /* 0x000e620000000800 */
[----:B------:R-:W-:Y:S01]  /*4d80*/  SEL R75, R75, 0xffffffe0, !P1 ;  /* 0xffffffe04b4b7807 */ /* 0x000fe20004800000 */
[----:B------:R-:W1:Y:S01]  /*4d90*/  LDCU.64 UR38, c[0x0][0x888] ;  /* 0x00011100ff2677ac */ /* 0x000e620008000a00 */
[----:B------:R-:W1:Y:S05]  /*4da0*/  LDCU.64 UR44, c[0x0][0x890] ;  /* 0x00011200ff2c77ac */ /* 0x000e6a0008000a00 */
[----:B------:R-:W1:Y:S01]  /*4db0*/  LDC.64 R60, c[0x0][0xb10] ;  /* 0x0002c400ff3c7b82 */ /* 0x000e620000000a00 */
[----:B------:R-:W-:Y:S01]  /*4dc0*/  UMOV UR49, URZ ;  /* 0x000000ff00317c82 */ /* 0x000fe20008000000 */
[----:B------:R-:W-:-:S06]  /*4dd0*/  UMOV UR51, URZ ;  /* 0x000000ff00337c82 */ /* 0x000fcc0008000000 */
[----:B------:R-:W1:Y:S08]  /*4de0*/  LDC.64 R24, c[0x0][0xb18] ;  /* 0x0002c600ff187b82 */ /* 0x000e700000000a00 */
[----:B------:R-:W1:Y:S08]  /*4df0*/  LDC.64 R22, c[0x0][0xb28] ;  /* 0x0002ca00ff167b82 */ /* 0x000e700000000a00 */
[----:B------:R-:W1:Y:S01]  /*4e00*/  LDC.64 R58, c[0x0][0x8b0] ;  /* 0x00022c00ff3a7b82 */ /* 0x000e620000000a00 */
[----:B---3--:R-:W-:-:S07]  /*4e10*/  IMAD.IADD R32, R0, 0x1, R32 ;  /* 0x0000000100207824 */ /* 0x008fce00078e0220 */
[----:B------:R-:W3:Y:S08]  /*4e20*/  LDC.64 R56, c[0x0][0x8a8] ;  /* 0x00022a00ff387b82 */ /* 0x000ef00000000a00 */
[----:B--2-4-:R-:W1:Y:S02]  /*4e30*/  LDC R66, c[0x0][0x374] ;  /* 0x0000dd00ff427b82 */ /* 0x014e640000000800 */
.L_x_128:
[----:B------:R-:W-:Y:S02]  /*4e40*/  LEA R0, R80, UR48, 0x3 ;  /* 0x0000003050007c11 */ /* 0x000fe4000f8e18ff */
[----:B------:R-:W-:Y:S02]  /*4e50*/  SHF.L.U32 R2, R72, 0x1f, RZ ;  /* 0x0000001f48027819 */ /* 0x000fe400000006ff */
[----:B------:R-:W-:Y:S02]  /*4e60*/  LEA R16, R80, UR48, 0x4 ;  /* 0x0000003050107c11 */ /* 0x000fe4000f8e20ff */
[----:B------:R-:W2:Y:S02]  /*4e70*/  SYNCS.PHASECHK.TRANS64.TRYWAIT P0, [R0+URZ+0xb0], R2 ;  /* 0x0000b002000075a7 */ /* 0x000ea400080011ff */
[----:B--2---:R-:W-:Y:S05]  /*4e80*/  @!P0 BRA `(.L_x_85) ;  /* 0x0000003c00ec8947 */ /* 0x004fea0003800000 */
.L_x_180:
[----:B------:R-:W4:Y:S01]  /*4e90*/  LDC.64 R10, c[0x0][0xb10] ;  /* 0x0002c400ff0a7b82 */ /* 0x000f220000000a00 */
[----:B------:R-:W3:Y:S01]  /*4ea0*/  LDS.128 R16, [R16+0x140] ;  /* 0x0001400010107984 */ /* 0x000ee20000000c00 */
[----:B-1----:R-:W-:Y:S01]  /*4eb0*/  ISETP.NE.AND P1, PT, R27, 0x1, PT ;  /* 0x000000011b00780c */ /* 0x002fe20003f25270 */
[----:B--2---:R-:W-:Y:S01]  /*4ec0*/  VIADD R0, R0, 0xc0 ;  /* 0x000000c000007836 */ /* 0x004fe20000000000 */
[----:B------:R-:W-:Y:S04]  /*4ed0*/  ISETP.GE.AND P0, PT, R26, 0x1, PT ;  /* 0x000000011a00780c */ /* 0x000fe80003f06270 */
[----:B------:R-:W1:Y:S01]  /*4ee0*/  LDC.64 R8, c[0x0][0xb18] ;  /* 0x0002c600ff087b82 */ /* 0x000e620000000a00 */
[----:B------:R-:W-:Y:S01]  /*4ef0*/  PRMT R0, RZ, 0x654, R0 ;  /* 0x00000654ff007816 */ /* 0x000fe20000000000 */
[----:B------:R-:W-:Y:S01]  /*4f00*/  @!PT LDS RZ, [RZ] ;  /* 0x00000000fffff984 */ /* 0x000fe20000000800 */
[----:B------:R-:W-:Y:S01]  /*4f10*/  @!PT LDS RZ, [RZ] ;  /* 0x00000000fffff984 */ /* 0x000fe20000000800 */
[----:B------:R-:W-:Y:S01]  /*4f20*/  @!PT LDS RZ, [RZ] ;  /* 0x00000000fffff984 */ /* 0x000fe20000000800 */
[----:B------:R-:W-:Y:S01]  /*4f30*/  @!PT LDS RZ, [RZ] ;  /* 0x00000000fffff984 */ /* 0x000fe20000000800 */
[----:B------:R2:W-:Y:S06]  /*4f40*/  MEMBAR.ALL.CTA ;  /* 0x0000000000007992 */ /* 0x0005ec0000008000 */
[----:B--2---:R-:W2:Y:S01]  /*4f50*/  FENCE.VIEW.ASYNC.S ;  /* 0x00000000000073c6 */ /* 0x004ea20000000000 */
[----:B------:R-:W1:Y:S08]  /*4f60*/  @!P1 LDC R12, c[0x0][0xb20] ;  /* 0x0002c800ff0c9b82 */ /* 0x000e700000000800 */
[----:B------:R-:W1:Y:S01]  /*4f70*/  @!P1 LDC R7, c[0x0][0xb0c] ;  /* 0x0002c300ff079b82 */ /* 0x000e620000000800 */
[----:B--2---:R2:W-:Y:S01]  /*4f80*/  SYNCS.ARRIVE.TRANS64.RED.A1T0 RZ, [R0+URZ], RZ ;  /* 0x000000ff00ff79a7 */ /* 0x0045e200081004ff */
[----:B---3--:R-:W-:Y:S04]  /*4f90*/  LOP3.LUT P4, RZ, R18, 0x1, RZ, 0xc0, !PT ;  /* 0x0000000112ff7812 */ /* 0x008fe8000788c0ff */
[----:B------:R-:W-:Y:S09]  /*4fa0*/  P2R R78, PR, RZ, 0x10 ;  /* 0x00000010ff4e7803 */ /* 0x000ff20000000000 */
[----:B------:R-:W-:Y:S02]  /*4fb0*/  @P4 MOV R30, R16 ;  /* 0x00000010001e4202 */ /* 0x000fe40000000f00 */
[----:B------:R-:W-:Y:S01]  /*4fc0*/  @P4 LOP3.LUT R29, R17, 0xffff, RZ, 0xc0, !PT ;  /* 0x0000ffff111d4812 */ /* 0x000fe200078ec0ff */
[----:B--2-4-:R-:W-:Y:S06]  /*4fd0*/  @!P0 BRA `(.L_x_86) ;  /* 0x0000000000a48947 */ /* 0x014fec0003800000 */
[----:B------:R-:W-:Y:S01]  /*4fe0*/  IMAD.HI.U32 R0, R66, R25, RZ ;  /* 0x0000001942007227 */ /* 0x000fe200078e00ff */
[----:B------:R-:W-:Y:S02]  /*4ff0*/  ISETP.NE.AND P0, PT, R24, 0x1, PT ;  /* 0x000000011800780c */ /* 0x000fe40003f05270 */
[----:B------:R-:W-:Y:S01]  /*5000*/  ISETP.NE.AND P2, PT, R26, 0x1, PT ;  /* 0x000000011a00780c */ /* 0x000fe20003f45270 */
[----:B------:R-:W-:Y:S01]  /*5010*/  IMAD.HI.U32 R4, R67, R60, RZ ;  /* 0x0000003c43047227 */ /* 0x000fe200078e00ff */
[----:B------:R-:W-:Y:S02]  /*5020*/  SHF.R.U32.HI R0, RZ, R65, R0 ;  /* 0x00000041ff007219 */ /* 0x000fe40000011600 */
[----:B------:R-:W-:Y:S01]  /*5030*/  ISETP.NE.AND P3, PT, R28, 0x1, PT ;  /* 0x000000011c00780c */ /* 0x000fe20003f65270 */
[----:B------:R-:W-:Y:S01]  /*5040*/  IMAD.HI.U32 R6, R29, R25, RZ ;  /* 0x000000191d067227 */ /* 0x000fe200078e00ff */
[-C--:B------:R-:W-:Y:S02]  /*5050*/  SHF.R.U32.HI R4, RZ, R61.reuse, R4 ;  /* 0x0000003dff047219 */ /* 0x080fe40000011604 */
[----:B------:R-:W-:Y:S01]  /*5060*/  SEL R0, R66, R0, !P0 ;  /* 0x0000000042007207 */ /* 0x000fe20004000000 */
[----:B------:R-:W-:Y:S01]  /*5070*/  IMAD.HI.U32 R5, R30, R60, RZ ;  /* 0x0000003c1e057227 */ /* 0x000fe200078e00ff */
[----:B------:R-:W-:Y:S03]  /*5080*/  SEL R4, R67, R4, !P3 ;  /* 0x0000000443047207 */ /* 0x000fe60005800000 */
[-C--:B------:R-:W-:Y:S01]  /*5090*/  IMAD.HI.U32 R3, R0, R22.reuse, RZ ;  /* 0x0000001600037227 */ /* 0x080fe200078e00ff */
[----:B------:R-:W-:Y:S03]  /*50a0*/  SHF.R.U32.HI R5, RZ, R61, R5 ;  /* 0x0000003dff057219 */ /* 0x000fe60000011605 */
[----:B------:R-:W-:Y:S01]  /*50b0*/  IMAD.HI.U32 R2, R4, R22, RZ ;  /* 0x0000001604027227 */ /* 0x000fe200078e00ff */
[----:B------:R-:W-:Y:S02]  /*50c0*/  @P2 SHF.R.U32.HI R0, RZ, R23, R3 ;  /* 0x00000017ff002219 */ /* 0x000fe40000011603 */
[----:B------:R-:W-:Y:S02]  /*50d0*/  SHF.R.U32.HI R3, RZ, R65, R6 ;  /* 0x00000041ff037219 */ /* 0x000fe40000011606 */
[----:B------:R-:W-:Y:S01]  /*50e0*/  @P2 SHF.R.U32.HI R4, RZ, R23, R2 ;  /* 0x00000017ff042219 */ /* 0x000fe20000011602 */
[----:B------:R-:W-:Y:S01]  /*50f0*/  IMAD R0, R26, R0, RZ ;  /* 0x000000001a007224 */ /* 0x000fe200078e02ff */
[----:B------:R-:W-:Y:S02]  /*5100*/  SEL R3, R29, R3, !P0 ;  /* 0x000000031d037207 */ /* 0x000fe40004000000 */
[----:B------:R-:W-:Y:S01]  /*5110*/  SEL R2, R30, R5, !P3 ;  /* 0x000000051e027207 */ /* 0x000fe20005800000 */
[----:B------:R-:W-:Y:S01]  /*5120*/  IMAD R5, R26, R4, RZ ;  /* 0x000000041a057224 */ /* 0x000fe200078e02ff */
[C---:B------:R-:W-:Y:S01]  /*5130*/  ISETP.GE.AND P0, PT, R3.reuse, R0, PT ;  /* 0x000000000300720c */ /* 0x040fe20003f06270 */
[C---:B------:R-:W-:Y:S03]  /*5140*/  IMAD.HI.U32 R0, R3.reuse, R22, RZ ;  /* 0x0000001603007227 */ /* 0x040fe600078e00ff */
[C---:B------:R-:W-:Y:S02]  /*5150*/  ISETP.GE.OR P0, PT, R2.reuse, R5, P0 ;  /* 0x000000050200720c */ /* 0x040fe40000706670 */
[----:B------:R-:W-:Y:S04]  /*5160*/  SHF.R.U32.HI R0, RZ, R23, R0 ;  /* 0x00000017ff007219 */ /* 0x000fe80000011600 */
[C---:B------:R-:W-:Y:S05]  /*5170*/  SEL R6, R3.reuse, R0, !P2 ;  /* 0x0000000003067207 */ /* 0x040fea0005000000 */
        /* <DEDUP_REMOVED lines=14> */
[----:B------:R-:W-:Y:S07]  /*5260*/  IMAD R29, R3, R24, R29 ;  /* 0x00000018031d7224 */ /* 0x000fee00078e021d */
.L_x_86:
[----:B-1----:R-:W-:Y:S01]  /*5270*/  @!P1 ISETP.NE.AND P0, PT, R8, 0x1, PT ;  /* 0x000000010800980c */ /* 0x002fe20003f05270 */
[----:B------:R-:W-:Y:S01]  /*5280*/  @!P1 IMAD.HI.U32 R2, R29, R9, RZ ;  /* 0x000000091d029227 */ /* 0x000fe200078e00ff */
[----:B------:R-:W-:Y:S01]  /*5290*/  R2UR UR42, R15 ;  /* 0x000000000f2a72ca */ /* 0x000fe200000e0000 */
[----:B------:R-:W-:Y:S01]  /*52a0*/  BSSY.RECONVERGENT B6, `(.L_x_87) ;  /* 0x0000031000067945 */ /* 0x000fe20003800200 */
[----:B------:R-:W-:Y:S01]  /*52b0*/  R2UR UR41, R14 ;  /* 0x000000000e2972ca */ /* 0x000fe200000e0000 */
[----:B------:R-:W-:Y:S01]  /*52c0*/  @!P1 IMAD.HI.U32 R0, R30, R10, RZ ;  /* 0x0000000a1e009227 */ /* 0x000fe200078e00ff */
[----:B------:R-:W-:Y:S02]  /*52d0*/  @!P1 SHF.R.U32.HI R2, RZ, R12, R2 ;  /* 0x0000000cff029219 */ /* 0x000fe40000011602 */
[----:B------:R-:W-:Y:S01]  /*52e0*/  @!P1 ISETP.NE.AND P2, PT, R7, 0x1, PT ;  /* 0x000000010700980c */ /* 0x000fe20003f45270 */
[----:B------:R-:W-:Y:S01]  /*52f0*/  VIADD R80, R80, 0x1 ;  /* 0x0000000150507836 */ /* 0x000fe20000000000 */
[----:B------:R-:W-:Y:S02]  /*5300*/  @!P1 SEL R2, R29, R2, !P0 ;  /* 0x000000021d029207 */ /* 0x000fe40004000000 */
[----:B------:R-:W-:Y:S02]  /*5310*/  @!P1 SHF.R.U32.HI R0, RZ, R11, R0 ;  /* 0x0000000bff009219 */ /* 0x000fe40000011600 */
[----:B------:R-:W-:Y:S01]  /*5320*/  LOP3.LUT P0, RZ, R70, 0x3f0, RZ, 0xc0, !PT ;  /* 0x000003f046ff7812 */ /* 0x000fe2000780c0ff */
[----:B------:R-:W-:Y:S01]  /*5330*/  USHF.L.U32 UR42, UR42, 0x6, URZ ;  /* 0x000000062a2a7899 */ /* 0x000fe200080006ff */
[----:B------:R-:W-:Y:S01]  /*5340*/  @!P1 SEL R3, R30, R0, !P2 ;  /* 0x000000001e039207 */ /* 0x000fe20005000000 */
[----:B------:R-:W-:Y:S01]  /*5350*/  USHF.L.U32 UR41, UR41, 0x7, URZ ;  /* 0x0000000729297899 */ /* 0x000fe200080006ff */
[----:B------:R-:W-:Y:S03]  /*5360*/  @P4 SHF.R.U32.HI R71, RZ, 0x10, R17 ;  /* 0x00000010ff474819 */ /* 0x000fe60000011611 */
[----:B------:R-:W-:Y:S02]  /*5370*/  @!P1 IMAD.IADD R0, R2, 0x1, -R3 ;  /* 0x0000000102009824 */ /* 0x000fe400078e0a03 */
[----:B------:R-:W-:Y:S02]  /*5380*/  @!P1 IMAD.IADD R2, R3, 0x1, -R2 ;  /* 0x0000000103029824 */ /* 0x000fe400078e0a02 */
[----:B------:R-:W-:Y:S02]  /*5390*/  @!P1 IMAD R30, R0, R7, R30 ;  /* 0x00000007001e9224 */ /* 0x000fe400078e021e */
[----:B------:R-:W-:Y:S01]  /*53a0*/  @!P1 IMAD R29, R2, R8, R29 ;  /* 0x00000008021d9224 */ /* 0x000fe200078e021d */
[----:B------:R-:W-:Y:S06]  /*53b0*/  @!P0 BRA `(.L_x_88) ;  /* 0x00000000007c8947 */ /* 0x000fec0003800000 */
[----:B------:R-:W1:Y:S01]  /*53c0*/  LDCU.64 UR8, c[0x4][0x80] ;  /* 0x01001000ff0877ac */ /* 0x000e620008000a00 */
[----:B------:R-:W-:Y:S01]  /*53d0*/  MOV R2, 0x0 ;  /* 0x0000000000027802 */ /* 0x000fe20000000f00 */
[----:B------:R-:W-:Y:S02]  /*53e0*/  HFMA2 R12, -RZ, RZ, 0, 5.9604644775390625e-08 ;  /* 0x00000001ff0c7431 */ /* 0x000fe400000001ff */
[----:B------:R-:W-:Y:S01]  /*53f0*/  IMAD.MOV.U32 R8, RZ, RZ, 0x70 ;  /* 0x00000070ff087424 */ /* 0x000fe200078e00ff */
[----:B------:R2:W3:Y:S01]  /*5400*/  LDC.64 R14, c[0x4][R2] ;  /* 0x01000000020e7b82 */ /* 0x0004e20000000a00 */
[----:B------:R-:W4:Y:S01]  /*5410*/  LDCU.64 UR6, c[0x4][0x88] ;  /* 0x01001100ff0677ac */ /* 0x000f220008000a00 */
[----:B------:R-:W-:Y:S01]  /*5420*/  IMAD.MOV.U32 R13, RZ, RZ, RZ ;  /* 0x000000ffff0d7224 */ /* 0x000fe200078e00ff */
[----:B------:R-:W2:Y:S01]  /*5430*/  LDCU.64 UR4, c[0x4][0x8] ;  /* 0x01000100ff0477ac */ /* 0x000ea20008000a00 */
[----:B-1----:R-:W-:Y:S01]  /*5440*/  MOV R5, UR9 ;  /* 0x0000000900057c02 */ /* 0x002fe20008000f00 */
[----:B------:R-:W-:Y:S01]  /*5450*/  IMAD.U32 R4, RZ, RZ, UR8 ;  /* 0x00000008ff047e24 */ /* 0x000fe2000f8e00ff */
[----:B----4-:R-:W-:Y:S01]  /*5460*/  MOV R7, UR7 ;  /* 0x0000000700077c02 */ /* 0x010fe20008000f00 */
[----:B------:R-:W-:Y:S01]  /*5470*/  IMAD.U32 R6, RZ, RZ, UR6 ;  /* 0x00000006ff067e24 */ /* 0x000fe2000f8e00ff */
[----:B--2---:R-:W-:Y:S01]  /*5480*/  MOV R11, UR5 ;  /* 0x00000005000b7c02 */ /* 0x004fe20008000f00 */
[----:B------:R-:W-:Y:S02]  /*5490*/  IMAD.U32 R10, RZ, RZ, UR4 ;  /* 0x00000004ff0a7e24 */ /* 0x000fe4000f8e00ff */
[----:B------:R-:W-:Y:S07]  /*54a0*/  LEPC R20, `(.L_x_89) ;  /* 0x000000001014794e */ /* 0x000fee0000000000 */
[----:B---3-5:R-:W-:Y:S05]  /*54b0*/  CALL.ABS.NOINC R14 ;  /* 0x000000000e007343 */ /* 0x028fea0003c00000 */
.L_x_89:
[----:B------:R-:W1:Y:S01]  /*54c0*/  LDCU.64 UR8, c[0x4][0x80] ;  /* 0x01001000ff0877ac */ /* 0x000e620008000a00 */
[----:B------:R-:W2:Y:S01]  /*54d0*/  LDC.64 R2, c[0x4][R2] ;  /* 0x0100000002027b82 */ /* 0x000ea20000000a00 */
[----:B------:R-:W-:Y:S02]  /*54e0*/  HFMA2 R12, -RZ, RZ, 0, 5.9604644775390625e-08 ;  /* 0x00000001ff0c7431 */ /* 0x000fe400000001ff */
[----:B------:R-:W-:Y:S02]  /*54f0*/  IMAD.MOV.U32 R8, RZ, RZ, 0x70 ;  /* 0x00000070ff087424 */ /* 0x000fe400078e00ff */
[----:B------:R-:W-:Y:S01]  /*5500*/  IMAD.MOV.U32 R13, RZ, RZ, RZ ;  /* 0x000000ffff0d7224 */ /* 0x000fe200078e00ff */
[----:B------:R-:W3:Y:S01]  /*5510*/  LDCU.64 UR6, c[0x4][0x88] ;  /* 0x01001100ff0677ac */ /* 0x000ee20008000a00 */
[----:B------:R-:W4:Y:S01]  /*5520*/  LDCU.64 UR4, c[0x4][0x8] ;  /* 0x01000100ff0477ac */ /* 0x000f220008000a00 */
[----:B-1----:R-:W-:Y:S02]  /*5530*/  MOV R4, UR8 ;  /* 0x0000000800047c02 */ /* 0x002fe40008000f00 */
[----:B------:R-:W-:Y:S02]  /*5540*/  MOV R5, UR9 ;  /* 0x0000000900057c02 */ /* 0x000fe40008000f00 */
[----:B---3--:R-:W-:Y:S01]  /*5550*/  MOV R7, UR7 ;  /* 0x0000000700077c02 */ /* 0x008fe20008000f00 */
[----:B------:R-:W-:Y:S01]  /*5560*/  IMAD.U32 R6, RZ, RZ, UR6 ;  /* 0x00000006ff067e24 */ /* 0x000fe2000f8e00ff */
[----:B----4-:R-:W-:Y:S01]  /*5570*/  MOV R11, UR5 ;  /* 0x00000005000b7c02 */ /* 0x010fe20008000f00 */
[----:B------:R-:W-:Y:S02]  /*5580*/  IMAD.U32 R10, RZ, RZ, UR4 ;  /* 0x00000004ff0a7e24 */ /* 0x000fe4000f8e00ff */
[----:B------:R-:W-:Y:S07]  /*5590*/  LEPC R20, `(.L_x_88) ;  /* 0x000000001014794e */ /* 0x000fee0000000000 */
[----:B--2---:R-:W-:Y:S05]  /*55a0*/  CALL.ABS.NOINC R2 ;  /* 0x0000000002007343 */ /* 0x004fea0003c00000 */
.L_x_88:
[----:B------:R-:W-:Y:S05]  /*55b0*/  BSYNC.RECONVERGENT B6 ;  /* 0x0000000000067941 */ /* 0x000fea0003800200 */
.L_x_87:
[----:B------:R-:W-:Y:S01]  /*55c0*/  ISETP.NE.U32.AND P4, PT, R58, RZ, PT ;  /* 0x000000ff3a00720c */ /* 0x000fe20003f85070 */
[----:B------:R-:W-:Y:S01]  /*55d0*/  UISETP.NE.AND UP2, UPT, UR50, URZ, UPT ;  /* 0x000000ff3200728c */ /* 0x000fe2000bf45270 */
[----:B------:R-:W-:Y:S01]  /*55e0*/  ISETP.NE.U32.AND P2, PT, RZ, UR38, PT ;  /* 0x00000026ff007c0c */ /* 0x000fe2000bf45070 */
[----:B------:R-:W-:Y:S01]  /*55f0*/  UISETP.NE.U32.AND UP1, UPT, UR44, URZ, UPT ;  /* 0x000000ff2c00728c */ /* 0x000fe2000bf25070 */
[----:B------:R-:W-:Y:S01]  /*5600*/  ISETP.NE.AND.EX P4, PT, R59, RZ, PT, P4 ;  /* 0x000000ff3b00720c */ /* 0x000fe20003f85340 */
[----:B------:R-:W-:Y:S01]  /*5610*/  UPLOP3.LUT UP0, UPT, UPT, UPT, UPT, 0x40, 0x4 ;  /* 0x000000000004789c */ /* 0x000fe20003f0e870 */
[----:B------:R-:W-:Y:S01]  /*5620*/  ISETP.NE.AND.EX P2, PT, RZ, UR39, PT, P2 ;  /* 0x00000027ff007c0c */ /* 0x000fe2000bf45320 */
[----:B------:R-:W-:Y:S01]  /*5630*/  UISETP.NE.AND.EX UP1, UPT, UR45, URZ, UPT, UP1 ;  /* 0x000000ff2d00728c */ /* 0x000fe2000bf25310 */
[----:B------:R-:W-:Y:S04]  /*5640*/  PLOP3.LUT P1, PT, PT, PT, UP2, 0x80, 0x8 ;  /* 0x000000000008781c */ /* 0x000fe80003f2f028 */
[----:B------:R-:W-:Y:S06]  /*5650*/  @UP2 UPLOP3.LUT UP0, UPT, UPT, UPT, UP1, 0x80, 0x8 ;  /* 0x000000000008289c */ /* 0x000fec0003f0f010 */
[----:B------:R-:W-:Y:S01]  /*5660*/  PLOP3.LUT P0, PT, PT, PT, UP0, 0x80, 0x8 ;  /* 0x000000000008781c */ /* 0x000fe20003f0f008 */
[----:B------:R-:W-:Y:S01]  /*5670*/  @!UPT UIADD3 URZ, UPT, UPT, URZ, URZ, URZ ;  /* 0x000000fffffff290 */ /* 0x000fe2000fffe0ff */
[----:B------:R-:W-:Y:S11]  /*5680*/  BRA.U !UP1, `(.L_x_90) ;  /* 0x0000000109387547 */ /* 0x000ff6000b800000 */
[----:B------:R-:W-:Y:S01]  /*5690*/  UISETP.NE.U32.AND UP0, UPT, UR38, URZ, UPT ;  /* 0x000000ff2600728c */ /* 0x000fe2000bf05070 */
[----:B------:R-:W-:Y:S02]  /*56a0*/  HFMA2 R0, -RZ, RZ, 0, 5.9604644775390625e-08 ;  /* 0x00000001ff007431 */ /* 0x000fe400000001ff */
[----:B------:R-:W-:Y:S01]  /*56b0*/  IMAD.MOV.U32 R64, RZ, RZ, 0x1 ;  /* 0x00000001ff407424 */ /* 0x000fe200078e00ff */
[----:B------:R-:W-:Y:S06]  /*56c0*/  UISETP.NE.AND.EX UP0, UPT, UR39, URZ, UPT, UP0 ;  /* 0x000000ff2700728c */ /* 0x000fec000bf05300 */
[----:B------:R-:W-:Y:S05]  /*56d0*/  PLOP3.LUT P3, PT, PT, PT, UP0, 0x80, 0x8 ;  /* 0x000000000008781c */ /* 0x000fea0003f6f008 */
[----:B------:R-:W1:Y:S01]  /*56e0*/  @UP0 LDCU.64 UR6, c[0x0][0x888] ;  /* 0x00011100ff0607ac */ /* 0x000e620008000a00 */
[----:B------:R-:W-:Y:S07]  /*56f0*/  @UP0 UIMAD UR4, UR36, UR44, URZ ;  /* 0x0000002c240402a4 */ /* 0x000fee000f8e02ff */
[----:B------:R-:W-:Y:S01]  /*5700*/  @!P3 PRMT R64, R0, 0x7610, R64 ;  /* 0x000076100040b816 */ /* 0x000fe20000000040 */
[----:B-1----:R-:W-:Y:S03]  /*5710*/  @UP0 UIMAD.WIDE UR6, UR4, 0x4, UR6 ;  /* 0x00000004040608a5 */ /* 0x002fe6000f8e0206 */
[----:B------:R-:W1:Y:S03]  /*5720*/  @!UP0 LDCU UR4, c[0x0][0x880] ;  /* 0x00011000ff0487ac */ /* 0x000e660008000800 */
[----:B------:R-:W-:Y:S01]  /*5730*/  IMAD.U32 R2, RZ, RZ, UR6 ;  /* 0x00000006ff027e24 */ /* 0x000fe2000f8e00ff */
[----:B------:R-:W-:Y:S05]  /*5740*/  MOV R3, UR7 ;  /* 0x0000000700037c02 */ /* 0x000fea0008000f00 */
[----:B-----5:R2:W5:Y:S02]  /*5750*/  @P3 LDG.E R35, desc[UR46][R2.64] ;  /* 0x0000002e02233981 */ /* 0x020564000c1e1900 */
[----:B-12---:R-:W-:Y:S02]  /*5760*/  @!P3 IMAD.U32 R35, RZ, RZ, UR4 ;  /* 0x00000004ff23be24 */ /* 0x006fe4000f8e00ff */
.L_x_90:
[----:B------:R-:W-:Y:S05]  /*5770*/  @!P4 BRA `(.L_x_91) ;  /* 0x000000000020c947 */ /* 0x000fea0003800000 */
[----:B------:R-:W-:Y:S04]  /*5780*/  ISETP.NE.U32.AND P3, PT, R56, RZ, PT ;  /* 0x000000ff3800720c */ /* 0x000fe80003f65070 */
[----:B------:R-:W-:Y:S11]  /*5790*/  ISETP.NE.AND.EX P3, PT, R57, RZ, PT, P3 ;  /* 0x000000ff3900720c */ /* 0x000ff60003f65330 */
[----:B------:R-:W-:Y:S02]  /*57a0*/  @!UPT UIADD3 URZ, UPT, UPT, URZ, URZ, URZ ;  /* 0x000000fffffff290 */ /* 0x000fe4000fffe0ff */
[----:B------:R-:W1:Y:S01]  /*57b0*/  @P3 LDC.64 R2, c[0x0][0x8a8] ;  /* 0x00022a00ff023b82 */ /* 0x000e620000000a00 */
[----:B------:R-:W-:Y:S04]  /*57c0*/  @P3 IMAD R0, R58, UR36, RZ ;  /* 0x000000243a003c24 */ /* 0x000fe8000f8e02ff */
[----:B-1----:R-:W-:Y:S05]  /*57d0*/  @P3 IMAD.WIDE R2, R0, 0x4, R2 ;  /* 0x0000000400023825 */ /* 0x002fea00078e0202 */
[----:B-----5:R1:W5:Y:S02]  /*57e0*/  @P3 LDG.E R33, desc[UR46][R2.64] ;  /* 0x0000002e02213981 */ /* 0x020364000c1e1900 */
[----:B-1----:R-:W2:Y:S02]  /*57f0*/  @!P3 LDC R33, c[0x0][0x8a0] ;  /* 0x00022800ff21bb82 */ /* 0x002ea40000000800 */
.L_x_91:
[----:B-----5:R-:W-:Y:S01]  /*5800*/  FSETP.NEU.AND P3, PT, R35, RZ, PT ;  /* 0x000000ff2300720b */ /* 0x020fe20003f6d000 */
[----:B------:R-:W-:Y:S01]  /*5810*/  IMAD.SHL.U32 R88, R68, 0x4, RZ ;  /* 0x0000000444587824 */ /* 0x000fe200078e00ff */
[----:B------:R-:W-:Y:S01]  /*5820*/  SEL R4, RZ, 0xffffffff, P2 ;  /* 0xffffffffff047807 */ /* 0x000fe20001000000 */
[----:B------:R-:W-:Y:S01]  /*5830*/  BSSY B1, `(.L_x_92) ;  /* 0x0000043000017945 */ /* 0x000fe20003800000 */
[----:B------:R-:W-:Y:S01]  /*5840*/  @P1 LOP3.LUT P2, RZ, R64, 0xff, RZ, 0xc0, !PT ;  /* 0x000000ff40ff1812 */ /* 0x000fe2000784c0ff */
[----:B------:R-:W-:Y:S01]  /*5850*/  VIADD R83, R88, UR48 ;  /* 0x0000003058537c36 */ /* 0x000fe20008000000 */
[----:B------:R-:W-:Y:S01]  /*5860*/  @P1 SEL R0, RZ, 0xffffffff, P3 ;  /* 0xffffffffff001807 */ /* 0x000fe20001800000 */
[----:B------:R-:W-:Y:S01]  /*5870*/  IMAD.MOV.U32 R89, RZ, RZ, 0x1 ;  /* 0x00000001ff597424 */ /* 0x000fe200078e00ff */
[----:B------:R-:W-:Y:S01]  /*5880*/  LOP3.LUT R74, R74, 0x1, RZ, 0x3c, !PT ;  /* 0x000000014a4a7812 */ /* 0x000fe200078e3cff */
[----:B------:R-:W-:Y:S01]  /*5890*/  IMAD.MOV.U32 R87, RZ, RZ, RZ ;  /* 0x000000ffff577224 */ /* 0x000fe200078e00ff */
[----:B------:R-:W-:Y:S02]  /*58a0*/  @P0 SEL R0, R4, R0, !P2 ;  /* 0x0000000004000207 */ /* 0x000fe40005000000 */
[----:B------:R-:W-:Y:S02]  /*58b0*/  CS2R R46, SRZ ;  /* 0x00000000002e7805 */ /* 0x000fe4000001ff00 */
[----:B------:R-:W-:Y:S02]  /*58c0*/  LEA R84, R31, UR48, 0x3 ;  /* 0x000000301f547c11 */ /* 0x000fe4000f8e18ff */
[----:B------:R-:W-:Y:S02]  /*58d0*/  CS2R R44, SRZ ;  /* 0x00000000002c7805 */ /* 0x000fe4000001ff00 */
[----:B------:R-:W-:Y:S02]  /*58e0*/  @P1 LOP3.LUT R0, R0, 0x1, RZ, 0xc0, !PT ;  /* 0x0000000100001812 */ /* 0x000fe400078ec0ff */
[----:B------:R-:W-:Y:S02]  /*58f0*/  CS2R R42, SRZ ;  /* 0x00000000002a7805 */ /* 0x000fe4000001ff00 */
[----:B------:R-:W-:Y:S02]  /*5900*/  SHF.L.U32 R2, R73, 0x1f, RZ ;  /* 0x0000001f49027819 */ /* 0x000fe400000006ff */
[----:B------:R-:W-:Y:S02]  /*5910*/  CS2R R40, SRZ ;  /* 0x0000000000287805 */ /* 0x000fe4000001ff00 */
[----:B------:R-:W-:Y:S02]  /*5920*/  ISETP.NE.U32.OR P6, PT, R0, 0x1, !P1 ;  /* 0x000000010000780c */ /* 0x000fe40004fc5470 */
[----:B------:R-:W-:Y:S02]  /*5930*/  CS2R R50, SRZ ;  /* 0x0000000000327805 */ /* 0x000fe4000001ff00 */
[----:B------:R-:W-:Y:S02]  /*5940*/  PLOP3.LUT P2, PT, PT, PT, UP1, 0x80, 0x8 ;  /* 0x000000000008781c */ /* 0x000fe40003f4f018 */
[----:B------:R-:W-:Y:S02]  /*5950*/  CS2R R48, SRZ ;  /* 0x0000000000307805 */ /* 0x000fe4000001ff00 */
[----:B------:R-:W-:Y:S02]  /*5960*/  LEA.HI R34, R31, R31, RZ, 0x1 ;  /* 0x0000001f1f227211 */ /* 0x000fe400078f08ff */
[----:B------:R-:W-:Y:S02]  /*5970*/  CS2R R54, SRZ ;  /* 0x0000000000367805 */ /* 0x000fe4000001ff00 */
[----:B------:R-:W-:Y:S02]  /*5980*/  LOP3.LUT P4, R79, R64, 0xff, RZ, 0xc0, !PT ;  /* 0x000000ff404f7812 */ /* 0x000fe4000788c0ff */
[----:B------:R-:W-:Y:S02]  /*5990*/  CS2R R52, SRZ ;  /* 0x0000000000347805 */ /* 0x000fe4000001ff00 */
[----:B------:R-:W-:Y:S01]  /*59a0*/  SEL R3, RZ, 0xffffffff, P3 ;  /* 0xffffffffff037807 */ /* 0x000fe20001800000 */
[----:B------:R-:W-:Y:S01]  /*59b0*/  VIADD R85, R83, 0x400 ;  /* 0x0000040053557836 */ /* 0x000fe20000000000 */
[----:B------:R-:W-:Y:S01]  /*59c0*/  P2R R81, PR, RZ, 0x40 ;  /* 0x00000040ff517803 */ /* 0x000fe20000000000 */
[----:B------:R-:W-:Y:S01]  /*59d0*/  IMAD.IADD R82, R75, 0x1, R83 ;  /* 0x000000014b527824 */ /* 0x000fe200078e0253 */
[----:B------:R-:W-:Y:S02]  /*59e0*/  @P6 SHF.L.U32 R0, R74, 0x1f, RZ ;  /* 0x0000001f4a006819 */ /* 0x000fe400000006ff */
[----:B------:R-:W-:Y:S02]  /*59f0*/  @P2 SEL R3, R4, R3, !P4 ;  /* 0x0000000304032207 */ /* 0x000fe40006000000 */
[----:B------:R1:W3:Y:S02]  /*5a00*/  @P6 SYNCS.PHASECHK.TRANS64.TRYWAIT P1, [UR48+0x60], R0 ;  /* 0x00006000ff0065a7 */ /* 0x0002e40008021130 */
[----:B------:R-:W-:Y:S04]  /*5a10*/  LOP3.LUT R3, R3, 0x1, RZ, 0xc0, !PT ;  /* 0x0000000103037812 */ /* 0x000fe800078ec0ff */
[----:B------:R-:W-:Y:S04]  /*5a20*/  ISETP.NE.U32.AND P5, PT, R3, 0x1, PT ;  /* 0x000000010300780c */ /* 0x000fe80003fa5070 */
[----:B------:R-:W-:Y:S01]  /*5a30*/  P2R R90, PR, RZ, 0x20 ;  /* 0x00000020ff5a7803 */ /* 0x000fe20000000000 */
[----:B------:R4:W2:Y:S01]  /*5a40*/  SYNCS.PHASECHK.TRANS64.TRYWAIT P0, [R84+URZ+0xd0], R2 ;  /* 0x0000d002540075a7 */ /* 0x0008a200080011ff */
[C---:B-1----:R-:W-:Y:S01]  /*5a50*/  IMAD.SHL.U32 R0, R34.reuse, 0x40, RZ ;  /* 0x0000004022007824 */ /* 0x042fe200078e00ff */
[----:B------:R-:W-:Y:S04]  /*5a60*/  LOP3.LUT R34, R34, 0xffe, RZ, 0xc0, !PT ;  /* 0x00000ffe22227812 */ /* 0x000fe800078ec0ff */
[----:B------:R-:W-:Y:S01]  /*5a70*/  LOP3.LUT R0, R0, 0xffffff80, RZ, 0xc0, !PT ;  /* 0xffffff8000007812 */ /* 0x000fe200078ec0ff */
[----:B------:R-:W-:Y:S04]  /*5a80*/  IMAD.IADD R34, R31, 0x1, -R34 ;  /* 0x000000011f227824 */ /* 0x000fe800078e0a22 */
[----:B------:R-:W-:Y:S04]  /*5a90*/  IMAD.IADD R0, R32, 0x1, R0 ;  /* 0x0000000120007824 */ /* 0x000fe800078e0200 */
[----:B------:R-:W-:Y:S01]  /*5aa0*/  IMAD R34, R34, 0x100000, R0 ;  /* 0x0010000022227824 */ /* 0x000fe200078e0200 */
[----:B---3--:R-:W-:Y:S01]  /*5ab0*/  @P6 SEL R89, RZ, 0x1, !P1 ;  /* 0x00000001ff596807 */ /* 0x008fe20004800000 */
[----:B----4-:R-:W-:Y:S06]  /*5ac0*/  @!P6 BRA `(.L_x_93) ;  /* 0x000000000064e947 */ /* 0x010fec0003800000 */
[----:B------:R-:W-:Y:S01]  /*5ad0*/  @P5 IMAD R5, R76, 0x4, R85 ;  /* 0x000000044c055824 */ /* 0x000fe200078e0255 */
[----:B------:R-:W-:Y:S01]  /*5ae0*/  ISETP.NE.AND P1, PT, R89, RZ, PT ;  /* 0x000000ff5900720c */ /* 0x000fe20003f25270 */
[----:B------:R-:W-:Y:S01]  /*5af0*/  IMAD.MOV.U32 R46, RZ, RZ, RZ ;  /* 0x000000ffff2e7224 */ /* 0x000fe200078e00ff */
[----:B------:R-:W-:Y:S01]  /*5b00*/  BSSY B0, `(.L_x_94) ;  /* 0x000000d000007945 */ /* 0x000fe20003800000 */
[----:B------:R-:W-:Y:S01]  /*5b10*/  @P5 IMAD.IADD R4, R75, 0x1, R5 ;  /* 0x000000014b045824 */ /* 0x000fe200078e0205 */
[----:B------:R-:W-:Y:S02]  /*5b20*/  CS2R R42, SRZ ;  /* 0x00000000002a7805 */ /* 0x000fe4000001ff00 */
[----:B------:R-:W-:Y:S02]  /*5b30*/  CS2R R40, SRZ ;  /* 0x0000000000287805 */ /* 0x000fe4000001ff00 */
[----:B------:R-:W-:Y:S02]  /*5b40*/  CS2R R44, SRZ ;  /* 0x00000000002c7805 */ /* 0x000fe4000001ff00 */
[----:B------:R-:W-:Y:S02]  /*5b50*/  CS2R R54, SRZ ;  /* 0x0000000000367805 */ /* 0x000fe4000001ff00 */
[----:B------:R-:W-:Y:S02]  /*5b60*/  CS2R R52, SRZ ;  /* 0x0000000000347805 */ /* 0x000fe4000001ff00 */
[----:B------:R-:W-:Y:S02]  /*5b70*/  CS2R R50, SRZ ;  /* 0x0000000000327805 */ /* 0x000fe4000001ff00 */
[----:B------:R-:W-:Y:S01]  /*5b80*/  CS2R R48, SRZ ;  /* 0x0000000000307805 */ /* 0x000fe2000001ff00 */
[----:B------:R-:W-:Y:S06]  /*5b90*/  @P1 BRA `(.L_x_95) ;  /* 0x00000000000c1947 */ /* 0x000fec0003800000 */
[----:B------:R-:W-:Y:S04]  /*5ba0*/  SHF.L.U32 R3, R74, 0x1f, RZ ;  /* 0x0000001f4a037819 */ /* 0x000fe800000006ff */
[----:B------:R-:W1:Y:S02]  /*5bb0*/  SYNCS.PHASECHK.TRANS64.TRYWAIT P1, [UR48+0x60], R3 ;  /* 0x00006003ff0075a7 */ /* 0x000e640008021130 */
[----:B-1----:R-:W-:Y:S05]  /*5bc0*/  @!P1 BRA `(.L_x_96) ;  /* 0x0000003000b09947 */ /* 0x002fea0003800000 */
.L_x_95:
[----:B------:R-:W-:Y:S05]  /*5bd0*/  BSYNC B0 ;  /* 0x0000000000007941 */ /* 0x000fea0003800000 */
.L_x_94:
[----:B------:R-:W-:Y:S01]  /*5be0*/  ISETP.NE.AND P1, PT, R90, RZ, PT ;  /* 0x000000ff5a00720c */ /* 0x000fe20003f25270 */
[----:B------:R-:W-:Y:S11]  /*5bf0*/  HFMA2 R87, -RZ, RZ, 0, 5.9604644775390625e-08 ;  /* 0x00000001ff577431 */ /* 0x000ff600000001ff */
[----:B------:R-:W-:Y:S01]  /*5c00*/  @!UPT UIADD3 URZ, UPT, UPT, URZ, URZ, URZ ;  /* 0x000000fffffff290 */ /* 0x000fe2000fffe0ff */
[----:B------:R-:W-:Y:S05]  /*5c10*/  @P1 WARPSYNC.ALL ;  /* 0x0000000000001948 */ /* 0x000fea0003800000 */
[----:B------:R3:W4:Y:S04]  /*5c20*/  @P1 LDSM.16.M88.4 R40, [R5] ;  /* 0x000000000528183b */ /* 0x0007280000000200 */
[----:B------:R3:W1:Y:S04]  /*5c30*/  @P1 LDSM.16.M88.4 R44, [R4] ;  /* 0x00000000042c183b */ /* 0x0006680000000200 */
[----:B------:R3:W1:Y:S04]  /*5c40*/  @P1 LDSM.16.M88.4 R52, [R88+UR48+0x400] ;  /* 0x000400305834183b */ /* 0x0006680008000200 */
[----:B------:R3:W1:Y:S02]  /*5c50*/  @P1 LDSM.16.M88.4 R48, [R82+0x400] ;  /* 0x000400005230183b */ /* 0x0006640000000200 */
.L_x_93:
[----:B------:R-:W-:Y:S05]  /*5c60*/  BSYNC B1 ;  /* 0x0000000000017941 */ /* 0x000fea0003800000 */
.L_x_92:
[----:B-1----:R-:W-:Y:S04]  /*5c70*/  SHF.R.U32.HI R0, RZ, 0x15, R34 ;  /* 0x00000015ff007819 */ /* 0x002fe80000011622 */
[----:B------:R-:W-:Y:S01]  /*5c80*/  LOP3.LUT P1, RZ, R0, 0x3, R69, 0x48, !PT ;  /* 0x0000000300ff7812 */ /* 0x000fe20007824845 */
[----:B------:R-:W-:Y:S01]  /*5c90*/  @!UPT UIADD3 URZ, UPT, UPT, URZ, URZ, URZ ;  /* 0x000000fffffff290 */ /* 0x000fe2000fffe0ff */
[----:B--2---:R-:W-:Y:S11]  /*5ca0*/  @P0 BRA `(.L_x_97) ;  /* 0x0000000000080947 */ /* 0x004ff60003800000 */
[----:B------:R-:W1:Y:S02]  /*5cb0*/  SYNCS.PHASECHK.TRANS64.TRYWAIT P0, [R84+URZ+0xd0], R2 ;  /* 0x0000d002540075a7 */ /* 0x000e6400080011ff */
[----:B-1----:R-:W-:Y:S05]  /*5cc0*/  @!P0 BRA `(.L_x_98) ;  /* 0x0000003000888947 */ /* 0x002fea0003800000 */
.L_x_97:
[----:B------:R-:W-:Y:S05]  /*5cd0*/  @!P1 BRA `(.L_x_99) ;  /* 0x0000000000409947 */ /* 0x000fea0003800000 */
[----:B------:R-:W3:Y:S01]  /*5ce0*/  LDCU.64 UR8, c[0x4][0x70] ;  /* 0x01000e00ff0877ac */ /* 0x000ee20008000a00 */
[----:B------:R-:W-:Y:S01]  /*5cf0*/  MOV R3, 0x0 ;  /* 0x0000000000037802 */ /* 0x000fe20000000f00 */
[----:B------:R-:W-:Y:S02]  /*5d00*/  HFMA2 R12, -RZ, RZ, 0, 5.9604644775390625e-08 ;  /* 0x00000001ff0c7431 */ /* 0x000fe400000001ff */
[----:B------:R-:W-:Y:S02]  /*5d10*/  IMAD.MOV.U32 R8, RZ, RZ, 0x192 ;  /* 0x00000192ff087424 */ /* 0x000fe400078e00ff */
[----:B------:R-:W-:Y:S01]  /*5d20*/  IMAD.MOV.U32 R13, RZ, RZ, RZ ;  /* 0x000000ffff0d7224 */ /* 0x000fe200078e00ff */
[----:B------:R-:W2:Y:S01]  /*5d30*/  LDCU.64 UR6, c[0x4][0x78] ;  /* 0x01000f00ff0677ac */ /* 0x000ea20008000a00 */
[----:B-1----:R-:W1:Y:S01]  /*5d40*/  LDC.64 R2, c[0x4][R3] ;  /* 0x0100000003027b82 */ /* 0x002e620000000a00 */
[----:B------:R-:W5:Y:S01]  /*5d50*/  LDCU.64 UR4, c[0x4][0x10] ;  /* 0x01000200ff0477ac */ /* 0x000f620008000a00 */
[----:B---3--:R-:W-:Y:S01]  /*5d60*/  MOV R5, UR9 ;  /* 0x0000000900057c02 */ /* 0x008fe20008000f00 */
[----:B------:R-:W-:Y:S01]  /*5d70*/  IMAD.U32 R4, RZ, RZ, UR8 ;  /* 0x00000008ff047e24 */ /* 0x000fe2000f8e00ff */
[----:B--2---:R-:W-:Y:S01]  /*5d80*/  MOV R7, UR7 ;  /* 0x0000000700077c02 */ /* 0x004fe20008000f00 */
[----:B------:R-:W-:Y:S01]  /*5d90*/  IMAD.U32 R6, RZ, RZ, UR6 ;  /* 0x00000006ff067e24 */ /* 0x000fe2000f8e00ff */
[----:B-----5:R-:W-:Y:S01]  /*5da0*/  MOV R11, UR5 ;  /* 0x00000005000b7c02 */ /* 0x020fe20008000f00 */
[----:B------:R-:W-:Y:S02]  /*5db0*/  IMAD.U32 R10, RZ, RZ, UR4 ;  /* 0x00000004ff0a7e24 */ /* 0x000fe4000f8e00ff */
[----:B------:R-:W-:Y:S07]  /*5dc0*/  LEPC R20, `(.L_x_99) ;  /* 0x000000001014794e */ /* 0x000fee0000000000 */
[----:B-1--4-:R-:W-:Y:S05]  /*5dd0*/  CALL.ABS.NOINC R2 ;  /* 0x0000000002007343 */ /* 0x012fea0003c00000 */
.L_x_99:
[----:B------:R-:W-:Y:S01]  /*5de0*/  LOP3.LUT R20, R52, 0xffffe000, RZ, 0xc0, !PT ;  /* 0xffffe00034147812 */ /* 0x000fe200078ec0ff */
[----:B------:R-:W-:Y:S05]  /*5df0*/  WARPSYNC.ALL ;  /* 0x0000000000007948 */ /* 0x000fea0003800000 */
[----:B------:R-:W-:Y:S01]  /*5e00*/  R2UR UR4, R34 ;  /* 0x00000000220472ca */ /* 0x000fe200000e0000 */
[----:B------:R-:W-:Y:S01]  /*5e10*/  IMAD.SHL.U32 R91, R76, 0x4, RZ ;  /* 0x000000044c5b7824 */ /* 0x000fe200078e00ff */
[----:B------:R-:W-:Y:S01]  /*5e20*/  LOP3.LUT R21, R53, 0xffffe000, RZ, 0xc0, !PT ;  /* 0xffffe00035157812 */ /* 0x000fe200078ec0ff */
[----:B------:R-:W-:Y:S01]  /*5e30*/  BSSY.RECONVERGENT B0, `(.L_x_100) ;  /* 0x0000059000007945 */ /* 0x000fe20003800200 */
[----:B------:R-:W-:Y:S02]  /*5e40*/  ISETP.NE.AND P0, PT, R77, RZ, PT ;  /* 0x000000ff4d00720c */ /* 0x000fe40003f05270 */
[----:B------:R-:W-:Y:S05]  /*5e50*/  IADD3 R85, PT, PT, R85, R91, RZ ;  /* 0x0000005b55557210 */ /* 0x000fea0007ffe0ff */
[----:B------:R-:W-:Y:S02]  /*5e60*/  IMAD.IADD R86, R75, 0x1, R85 ;  /* 0x000000014b567824 */ /* 0x000fe400078e0255 */
[----:B---3--:R-:W2:Y:S02]  /*5e70*/  LDTM.16dp128bit.x8 R4, tmem[UR4] ;  /* 0x00000004000479ee */ /* 0x008ea40008180000 */
[C---:B--2---:R-:W-:Y:S01]  /*5e80*/  FMUL R0, R33.reuse, R4 ;  /* 0x0000000421007220 */ /* 0x044fe20000400000 */
[C---:B-1----:R-:W-:Y:S01]  /*5e90*/  FMUL R2, R33.reuse, R5 ;  /* 0x0000000521027220 */ /* 0x042fe20000400000 */
[C---:B------:R-:W-:Y:S01]  /*5ea0*/  FMUL R3, R33.reuse, R6 ;  /* 0x0000000621037220 */ /* 0x040fe20000400000 */
[----:B------:R-:W-:Y:S01]  /*5eb0*/  FMUL R4, R33, R8 ;  /* 0x0000000821047220 */ /* 0x000fe20000400000 */
[C---:B------:R-:W-:Y:S01]  /*5ec0*/  FFMA R36, R35.reuse, R20, R0 ;  /* 0x0000001423247223 */ /* 0x040fe20000000000 */
[----:B------:R-:W-:Y:S01]  /*5ed0*/  LOP3.LUT R0, R54, 0xffffe000, RZ, 0xc0, !PT ;  /* 0xffffe00036007812 */ /* 0x000fe200078ec0ff */
[----:B------:R-:W-:Y:S01]  /*5ee0*/  FFMA R37, R35, R21, R2 ;  /* 0x0000001523257223 */ /* 0x000fe20000000002 */
[----:B------:R-:W-:Y:S01]  /*5ef0*/  LOP3.LUT R2, R55, 0xffffe000, RZ, 0xc0, !PT ;  /* 0xffffe00037027812 */ /* 0x000fe200078ec0ff */
[C---:B------:R-:W-:Y:S01]  /*5f00*/  FMUL R5, R33.reuse, R9 ;  /* 0x0000000921057220 */ /* 0x040fe20000400000 */
[----:B------:R-:W-:Y:S01]  /*5f10*/  F2FP.TF32.F32.PACK_B R36, R36 ;  /* 0x00000024ff24723e */ /* 0x000fe200024050ff */
[C---:B------:R-:W-:Y:S01]  /*5f20*/  FMUL R8, R33.reuse, R12 ;  /* 0x0000000c21087220 */ /* 0x040fe20000400000 */
[----:B------:R-:W-:Y:S01]  /*5f30*/  F2FP.TF32.F32.PACK_B R37, R37 ;  /* 0x00000025ff25723e */ /* 0x000fe200024050ff */
[C---:B------:R-:W-:Y:S01]  /*5f40*/  FMUL R9, R33.reuse, R13 ;  /* 0x0000000d21097220 */ /* 0x040fe20000400000 */
[C---:B------:R-:W-:Y:S01]  /*5f50*/  FMUL R12, R33.reuse, R16 ;  /* 0x00000010210c7220 */ /* 0x040fe20000400000 */
[----:B------:R-:W-:Y:S01]  /*5f60*/  LOP3.LUT R16, R48, 0xffffe000, RZ, 0xc0, !PT ;  /* 0xffffe00030107812 */ /* 0x000fe200078ec0ff */
[C---:B------:R-:W-:Y:S01]  /*5f70*/  FMUL R7, R33.reuse, R7 ;  /* 0x0000000721077220 */ /* 0x040fe20000400000 */
[----:B------:R-:W-:Y:S01]  /*5f80*/  FMUL R13, R33, R17 ;  /* 0x00000011210d7220 */ /* 0x000fe20000400000 */
[----:B------:R-:W-:Y:S01]  /*5f90*/  LOP3.LUT R17, R49, 0xffffe000, RZ, 0xc0, !PT ;  /* 0xffffe00031117812 */ /* 0x000fe200078ec0ff */
[----:B------:R-:W-:Y:S01]  /*5fa0*/  FFMA R38, R35, R0, R3 ;  /* 0x0000000023267223 */ /* 0x000fe20000000003 */
[----:B------:R-:W-:Y:S01]  /*5fb0*/  LOP3.LUT R0, R50, 0xffffe000, RZ, 0xc0, !PT ;  /* 0xffffe00032007812 */ /* 0x000fe200078ec0ff */
[----:B------:R-:W-:Y:S01]  /*5fc0*/  FMUL R6, R33, R10 ;  /* 0x0000000a21067220 */ /* 0x000fe20000400000 */
[----:B----4-:R-:W-:Y:S01]  /*5fd0*/  LOP3.LUT R3, R41, 0xffffe000, RZ, 0xc0, !PT ;  /* 0xffffe00029037812 */ /* 0x010fe200078ec0ff */
[----:B------:R-:W-:Y:S01]  /*5fe0*/  FFMA R39, R35, R2, R7 ;  /* 0x0000000223277223 */ /* 0x000fe20000000007 */
[----:B------:R-:W-:Y:S01]  /*5ff0*/  LOP3.LUT R2, R51, 0xffffe000, RZ, 0xc0, !PT ;  /* 0xffffe00033027812 */ /* 0x000fe200078ec0ff */
[C---:B------:R-:W-:Y:S01]  /*6000*/  FFMA R4, R35.reuse, R16, R4 ;  /* 0x0000001023047223 */ /* 0x040fe20000000004 */
[----:B------:R-:W-:Y:S01]  /*6010*/  LOP3.LUT R16, R42, 0xffffe000, RZ, 0xc0, !PT ;  /* 0xffffe0002a107812 */ /* 0x000fe200078ec0ff */
[C---:B------:R-:W-:Y:S01]  /*6020*/  FFMA R5, R35.reuse, R17, R5 ;  /* 0x0000001123057223 */ /* 0x040fe20000000005 */
[----:B------:R-:W-:Y:S01]  /*6030*/  F2FP.TF32.F32.PACK_B R38, R38 ;  /* 0x00000026ff26723e */ /* 0x000fe200024050ff */
[----:B------:R-:W-:Y:S01]  /*6040*/  FFMA R6, R35, R0, R6 ;  /* 0x0000000023067223 */ /* 0x000fe20000000006 */
[----:B------:R-:W-:Y:S01]  /*6050*/  LOP3.LUT R0, R40, 0xffffe000, RZ, 0xc0, !PT ;  /* 0xffffe00028007812 */ /* 0x000fe200078ec0ff */
[C---:B------:R-:W-:Y:S01]  /*6060*/  FMUL R11, R33.reuse, R11 ;  /* 0x0000000b210b7220 */ /* 0x040fe20000400000 */
[----:B------:R-:W-:Y:S01]  /*6070*/  F2FP.TF32.F32.PACK_B R39, R39 ;  /* 0x00000027ff27723e */ /* 0x000fe200024050ff */
[----:B------:R-:W-:Y:S01]  /*6080*/  FMUL R10, R33, R14 ;  /* 0x0000000e210a7220 */ /* 0x000fe20000400000 */
[----:B------:R-:W-:Y:S01]  /*6090*/  F2FP.TF32.F32.PACK_B R4, R4 ;  /* 0x00000004ff04723e */ /* 0x000fe200024050ff */
[----:B------:R-:W-:Y:S01]  /*60a0*/  FFMA R7, R35, R2, R11 ;  /* 0x0000000223077223 */ /* 0x000fe2000000000b */
[----:B------:R-:W-:Y:S01]  /*60b0*/  LOP3.LUT R2, R43, 0xffffe000, RZ, 0xc0, !PT ;  /* 0xffffe0002b027812 */ /* 0x000fe200078ec0ff */
[----:B------:R-:W-:Y:S01]  /*60c0*/  FFMA R8, R35, R0, R8 ;  /* 0x0000000023087223 */ /* 0x000fe20000000008 */
[----:B------:R-:W-:Y:S01]  /*60d0*/  LOP3.LUT R0, R44, 0xffffe000, RZ, 0xc0, !PT ;  /* 0xffffe0002c007812 */ /* 0x000fe200078ec0ff */
[----:B------:R1:W-:Y:S01]  /*60e0*/  STSM.16.M88.4 [R83+0x400], R36 ;  /* 0x0004002453007844 */ /* 0x0003e20000000200 */
[----:B------:R-:W-:Y:S01]  /*60f0*/  F2FP.TF32.F32.PACK_B R5, R5 ;  /* 0x00000005ff05723e */ /* 0x000fe200024050ff */
[----:B------:R-:W-:Y:S01]  /*6100*/  FMUL R15, R33, R15 ;  /* 0x0000000f210f7220 */ /* 0x000fe20000400000 */
[----:B------:R-:W-:Y:S01]  /*6110*/  F2FP.TF32.F32.PACK_B R6, R6 ;  /* 0x00000006ff06723e */ /* 0x000fe200024050ff */
[C---:B------:R-:W-:Y:S01]  /*6120*/  FFMA R9, R35.reuse, R3, R9 ;  /* 0x0000000323097223 */ /* 0x040fe20000000009 */
[C---:B------:R-:W-:Y:S01]  /*6130*/  FFMA R10, R35.reuse, R16, R10 ;  /* 0x00000010230a7223 */ /* 0x040fe2000000000a */
[----:B------:R-:W-:Y:S01]  /*6140*/  FFMA R11, R35, R2, R15 ;  /* 0x00000002230b7223 */ /* 0x000fe2000000000f */
[----:B------:R-:W-:Y:S01]  /*6150*/  LOP3.LUT R2, R45, 0xffffe000, RZ, 0xc0, !PT ;  /* 0xffffe0002d027812 */ /* 0x000fe200078ec0ff */
[----:B------:R-:W-:Y:S01]  /*6160*/  FFMA R12, R35, R0, R12 ;  /* 0x00000000230c7223 */ /* 0x000fe2000000000c */
[----:B------:R-:W-:Y:S01]  /*6170*/  LOP3.LUT R3, R46, 0xffffe000, RZ, 0xc0, !PT ;  /* 0xffffe0002e037812 */ /* 0x000fe200078ec0ff */
[----:B------:R-:W-:Y:S01]  /*6180*/  FMUL R14, R33, R18 ;  /* 0x00000012210e7220 */ /* 0x000fe20000400000 */
[----:B------:R-:W-:Y:S01]  /*6190*/  LOP3.LUT R0, R47, 0xffffe000, RZ, 0xc0, !PT ;  /* 0xffffe0002f007812 */ /* 0x000fe200078ec0ff */
[----:B------:R-:W-:Y:S01]  /*61a0*/  FMUL R19, R33, R19 ;  /* 0x0000001321137220 */ /* 0x000fe20000400000 */
[----:B------:R-:W-:Y:S01]  /*61b0*/  F2FP.TF32.F32.PACK_B R7, R7 ;  /* 0x00000007ff07723e */ /* 0x000fe200024050ff */
[C---:B------:R-:W-:Y:S01]  /*61c0*/  FFMA R13, R35.reuse, R2, R13 ;  /* 0x00000002230d7223 */ /* 0x040fe2000000000d */
[C---:B------:R-:W-:Y:S01]  /*61d0*/  FFMA R14, R35.reuse, R3, R14 ;  /* 0x00000003230e7223 */ /* 0x040fe2000000000e */
[----:B------:R-:W-:Y:S01]  /*61e0*/  FFMA R15, R35, R0, R19 ;  /* 0x00000000230f7223 */ /* 0x000fe20000000013 */
[----:B------:R-:W-:Y:S01]  /*61f0*/  F2FP.TF32.F32.PACK_B R8, R8 ;  /* 0x00000008ff08723e */ /* 0x000fe200024050ff */
[----:B------:R1:W-:Y:S01]  /*6200*/  STSM.16.M88.4 [R82+0x400], R4 ;  /* 0x0004000452007844 */ /* 0x0003e20000000200 */
[----:B------:R-:W-:Y:S02]  /*6210*/  F2FP.TF32.F32.PACK_B R9, R9 ;  /* 0x00000009ff09723e */ /* 0x000fe400024050ff */
[----:B------:R-:W-:Y:S02]  /*6220*/  F2FP.TF32.F32.PACK_B R10, R10 ;  /* 0x0000000aff0a723e */ /* 0x000fe400024050ff */
[----:B------:R-:W-:Y:S02]  /*6230*/  F2FP.TF32.F32.PACK_B R11, R11 ;  /* 0x0000000bff0b723e */ /* 0x000fe400024050ff */
[----:B------:R-:W-:Y:S02]  /*6240*/  F2FP.TF32.F32.PACK_B R12, R12 ;  /* 0x0000000cff0c723e */ /* 0x000fe400024050ff */
[----:B------:R-:W-:Y:S01]  /*6250*/  F2FP.TF32.F32.PACK_B R13, R13 ;  /* 0x0000000dff0d723e */ /* 0x000fe200024050ff */
[----:B------:R1:W-:Y:S01]  /*6260*/  STSM.16.M88.4 [R85], R8 ;  /* 0x0000000855007844 */ /* 0x0003e20000000200 */
[----:B------:R-:W-:Y:S02]  /*6270*/  F2FP.TF32.F32.PACK_B R14, R14 ;  /* 0x0000000eff0e723e */ /* 0x000fe400024050ff */
[----:B------:R-:W-:Y:S05]  /*6280*/  F2FP.TF32.F32.PACK_B R15, R15 ;  /* 0x0000000fff0f723e */ /* 0x000fea00024050ff */
[----:B------:R1:W-:Y:S01]  /*6290*/  STSM.16.M88.4 [R86], R12 ;  /* 0x0000000c56007844 */ /* 0x0003e20000000200 */
[----:B------:R-:W-:Y:S01]  /*62a0*/  @!PT LDS RZ, [RZ] ;  /* 0x00000000fffff984 */ /* 0x000fe20000000800 */
[----:B------:R-:W-:Y:S01]  /*62b0*/  @!PT LDS RZ, [RZ] ;  /* 0x00000000fffff984 */ /* 0x000fe20000000800 */
[----:B------:R-:W-:Y:S01]  /*62c0*/  @!PT LDS RZ, [RZ] ;  /* 0x00000000fffff984 */ /* 0x000fe20000000800 */
[----:B------:R-:W-:Y:S01]  /*62d0*/  @!PT LDS RZ, [RZ] ;  /* 0x00000000fffff984 */ /* 0x000fe20000000800 */
[----:B------:R2:W-:Y:S07]  /*62e0*/  MEMBAR.ALL.CTA ;  /* 0x0000000000007992 */ /* 0x0005ee0000008000 */
[----:B--2---:R-:W2:Y:S02]  /*62f0*/  FENCE.VIEW.ASYNC.S ;  /* 0x00000000000073c6 */ /* 0x004ea40000000000 */
[----:B--2---:R-:W-:Y:S06]  /*6300*/  BAR.SYNC.DEFER_BLOCKING 0x1, 0x80 ;  /* 0x0042000000007b1d */ /* 0x004fec0000010000 */
[----:B------:R-:W-:Y:S05]  /*6310*/  @P0 BRA `(.L_x_101) ;  /* 0x0000000000280947 */ /* 0x000fea0003800000 */
[----:B------:R-:W-:Y:S02]  /*6320*/  UIADD3 UR4, UPT, UPT, UR48, 0x400, URZ ;  /* 0x0000040030047890 */ /* 0x000fe4000fffe0ff */
[----:B------:R-:W-:Y:S01]  /*6330*/  UIADD3 UR6, UP0, UPT, UR52, 0x680, URZ ;  /* 0x0000068034067890 */ /* 0x000fe2000ff1e0ff */
[----:B------:R-:W-:Y:S03]  /*6340*/  UMOV UR43, UR36 ;  /* 0x00000024002b7c82 */ /* 0x000fe60008000000 */
[----:B------:R-:W-:Y:S01]  /*6350*/  MOV R70, UR4 ;  /* 0x0000000400467c02 */ /* 0x000fe20008000f00 */
[----:B------:R-:W-:Y:S03]  /*6360*/  UIADD3.X UR7, UPT, UPT, URZ, UR53, URZ, UP0, !UPT ;  /* 0x00000035ff077290 */ /* 0x000fe600087fe4ff */
[----:B------:R-:W-:Y:S11]  /*6370*/  R2UR UR40, R70 ;  /* 0x00000000462872ca */ /* 0x000ff600000e0000 */
[----:B------:R-:W-:Y:S02]  /*6380*/  @!UPT UIADD3 URZ, UPT, UPT, URZ, URZ, URZ ;  /* 0x000000fffffff290 */ /* 0x000fe4000fffe0ff */
[----:B------:R2:W-:Y:S01]  /*6390*/  UTMASTG.3D [UR40], [UR6] ;  /* 0x00000028060073b5 */ /* 0x0005e20008010000 */
[----:B------:R0:W-:Y:S01]  /*63a0*/  UTMACMDFLUSH ;  /* 0x00000000000079b7 */ /* 0x0001e20000000000 */
[----:B--2---:R-:W-:Y:S04]  /*63b0*/  DEPBAR.LE SB0, 0x1 ;  /* 0x000080400000791a */ /* 0x004fe80000000000 */
.L_x_101:
[----:B------:R-:W-:Y:S05]  /*63c0*/  BSYNC.RECONVERGENT B0 ;  /* 0x0000000000007941 */ /* 0x000fea0003800200 */
.L_x_100:
[----:B------:R-:W-:Y:S01]  /*63d0*/  BAR.SYNC.DEFER_BLOCKING 0x1, 0x80 ;  /* 0x0042000000007b1d */ /* 0x000fe20000010000 */
[----:B------:R-:W-:Y:S01]  /*63e0*/  ISETP.NE.AND P1, PT, R81, RZ, PT ;  /* 0x000000ff5100720c */ /* 0x000fe20003f25270 */
[----:B------:R-:W-:Y:S01]  /*63f0*/  UISETP.NE.AND UP0, UPT, UR49, URZ, UPT ;  /* 0x000000ff3100728c */ /* 0x000fe2000bf05270 */
[----:B------:R-:W-:Y:S11]  /*6400*/  LEA R2, R87, UR48, 0x3 ;  /* 0x0000003057027c11 */ /* 0x000ff6000f8e18ff */
[----:B------:R-:W-:Y:S01]  /*6410*/  @P1 SHF.L.U32 R3, R74, 0x1f, RZ ;  /* 0x0000001f4a031819 */ /* 0x000fe200000006ff */
[----:B------:R-:W-:Y:S06]  /*6420*/  BRA.U !UP0, `(.L_x_102) ;  /* 0x0000000108247547 */ /* 0x000fec000b800000 */
[----:B-1----:R-:W-:Y:S01]  /*6430*/  IMAD.U32 R4, RZ, RZ, UR51 ;  /* 0x00000033ff047e24 */ /* 0x002fe2000f8e00ff */
[----:B------:R-:W-:Y:S01]  /*6440*/  MOV R0, UR37 ;  /* 0x0000002500007c02 */ /* 0x000fe20008000f00 */
[----:B------:R-:W-:Y:S03]  /*6450*/  UIADD3 UR51, UPT, UPT, UR51, 0x1, URZ ;  /* 0x0000000133337890 */ /* 0x000fe6000fffe0ff */
[----:B------:R-:W-:Y:S01]  /*6460*/  @P1 LEA R4, R4, UR48, 0x3 ;  /* 0x0000003004041c11 */ /* 0x000fe2000f8e18ff */
[----:B------:R-:W-:Y:S04]  /*6470*/  UISETP.NE.AND UP0, UPT, UR51, 0x4, UPT ;  /* 0x000000043300788c */ /* 0x000fe8000bf05270 */
[----:B------:R-:W-:Y:S01]  /*6480*/  @P1 VIADD R4, R4, 0x80 ;  /* 0x0000008004041836 */ /* 0x000fe20000000000 */
[----:B------:R-:W-:Y:S04]  /*6490*/  USEL UR51, UR51, URZ, UP0 ;  /* 0x000000ff33337287 */ /* 0x000fe80008000000 */
[----:B------:R-:W-:Y:S04]  /*64a0*/  @P1 PRMT R0, R0, 0x654, R4 ;  /* 0x0000065400001816 */ /* 0x000fe80000000004 */
[----:B------:R2:W-:Y:S04]  /*64b0*/  @P1 SYNCS.ARRIVE.TRANS64.RED.A1T0 RZ, [R0+URZ], RZ ;  /* 0x000000ff00ff19a7 */ /* 0x0005e800081004ff */
.L_x_102:
[----:B------:R-:W3:Y:S01]  /*64c0*/  @P1 SYNCS.PHASECHK.TRANS64.TRYWAIT P0, [R2+URZ+0x60], R3 ;  /* 0x00006003020015a7 */ /* 0x000ee200080011ff */
[----:B------:R-:W-:Y:S01]  /*64d0*/  BSSY B1, `(.L_x_103) ;  /* 0x0000017000017945 */ /* 0x000fe20003800000 */
[----:B---3--:R-:W-:Y:S03]  /*64e0*/  @P1 SEL R89, RZ, 0x1, !P0 ;  /* 0x00000001ff591807 */ /* 0x008fe60004000000 */
[----:B------:R-:W-:Y:S05]  /*64f0*/  @!P1 BRA `(.L_x_104) ;  /* 0x0000000000509947 */ /* 0x000fea0003800000 */
[----:B------:R-:W-:Y:S01]  /*6500*/  ISETP.NE.AND P1, PT, R90, RZ, PT ;  /* 0x000000ff5a00720c */ /* 0x000fe20003f25270 */
[----:B------:R-:W-:Y:S01]  /*6510*/  BSSY B0, `(.L_x_105) ;  /* 0x000000a000007945 */ /* 0x000fe20003800000 */
[----:B------:R-:W-:Y:S11]  /*6520*/  ISETP.NE.AND P0, PT, R89, RZ, PT ;  /* 0x000000ff5900720c */ /* 0x000ff60003f05270 */
[----:B-1----:R-:W-:Y:S04]  /*6530*/  @P1 IMAD R5, R87, 0x2000, R88 ;  /* 0x0000200057051824 */ /* 0x002fe800078e0258 */
[----:B------:R-:W-:Y:S05]  /*6540*/  @P1 VIADD R4, R5, UR48 ;  /* 0x0000003005041c36 */ /* 0x000fea0008000000 */
[----:B------:R-:W-:Y:S01]  /*6550*/  @P1 IADD3 R3, PT, PT, R91, R4, RZ ;  /* 0x000000045b031210 */ /* 0x000fe20007ffe0ff */
[----:B------:R-:W-:Y:S01]  /*6560*/  @P1 IMAD.IADD R4, R75, 0x1, R4 ;  /* 0x000000014b041824 */ /* 0x000fe200078e0204 */
[----:B------:R-:W-:Y:S06]  /*6570*/  @P0 BRA `(.L_x_106) ;  /* 0x00000000000c0947 */ /* 0x000fec0003800000 */
[----:B--2---:R-:W-:Y:S04]  /*6580*/  SHF.L.U32 R0, R74, 0x1f, RZ ;  /* 0x0000001f4a007819 */ /* 0x004fe800000006ff */
[----:B------:R-:W1:Y:S02]  /*6590*/  SYNCS.PHASECHK.TRANS64.TRYWAIT P0, [R2+URZ+0x60], R0 ;  /* 0x00006000020075a7 */ /* 0x000e6400080011ff */
[----:B-1----:R-:W-:Y:S05]  /*65a0*/  @!P0 BRA `(.L_x_107) ;  /* 0x0000002800648947 */ /* 0x002fea0003800000 */
.L_x_106:
[----:B------:R-:W-:Y:S05]  /*65b0*/  BSYNC B0 ;  /* 0x0000000000007941 */ /* 0x000fea0003800000 */
.L_x_105:
[----:B------:R-:W-:Y:S02]  /*65c0*/  ISETP.NE.AND P0, PT, R90, RZ, PT ;  /* 0x000000ff5a00720c */ /* 0x000fe40003f05270 */
[----:B------:R-:W-:Y:S11]  /*65d0*/  IADD3 R87, PT, PT, R87, 0x1, RZ ;  /* 0x0000000157577810 */ /* 0x000ff60007ffe0ff */
[----:B-12---:R-:W-:Y:S01]  /*65e0*/  @P0 IMAD.IADD R0, R75, 0x1, R3 ;  /* 0x000000014b000824 */ /* 0x006fe200078e0203 */
[----:B------:R-:W-:Y:S05]  /*65f0*/  @P0 WARPSYNC.ALL ;  /* 0x0000000000000948 */ /* 0x000fea0003800000 */
[----:B------:R3:W4:Y:S04]  /*6600*/  @P0 LDSM.16.M88.4 R52, [R5+UR48+0x400] ;  /* 0x000400300534083b */ /* 0x0007280008000200 */
[----:B------:R3:W1:Y:S04]  /*6610*/  @P0 LDSM.16.M88.4 R48, [R4+0x400] ;  /* 0x000400000430083b */ /* 0x0006680000000200 */
[----:B------:R3:W2:Y:S04]  /*6620*/  @P0 LDSM.16.M88.4 R40, [R3+0x400] ;  /* 0x000400000328083b */ /* 0x0006a80000000200 */
[----:B------:R3:W1:Y:S02]  /*6630*/  @P0 LDSM.16.M88.4 R44, [R0+0x400] ;  /* 0x00040000002c083b */ /* 0x0006640000000200 */
.L_x_104:
[----:B------:R-:W-:Y:S05]  /*6640*/  BSYNC B1 ;  /* 0x0000000000017941 */ /* 0x000fea0003800000 */
.L_x_103:
[----:B--23--:R-:W-:Y:S05]  /*6650*/  VIADD R0, R34, 0x20 ;  /* 0x0000002022007836 */ /* 0x00cfea0000000000 */
[----:B------:R-:W-:Y:S04]  /*6660*/  SHF.R.U32.HI R0, RZ, 0x15, R0 ;  /* 0x00000015ff007819 */ /* 0x000fe80000011600 */
[----:B------:R-:W-:Y:S11]  /*6670*/  LOP3.LUT P0, RZ, R0, 0x3, R69, 0x48, !PT ;  /* 0x0000000300ff7812 */ /* 0x000ff60007804845 */
[----:B------:R-:W-:Y:S02]  /*6680*/  @!UPT UIADD3 URZ, UPT, UPT, URZ, URZ, URZ ;  /* 0x000000fffffff290 */ /* 0x000fe4000fffe0ff */
[----:B------:R-:W-:Y:S05]  /*6690*/  @!P0 BRA `(.L_x_108) ;  /* 0x0000000000408947 */ /* 0x000fea0003800000 */
[----:B------:R-:W2:Y:S01]  /*66a0*/  LDCU.64 UR8, c[0x4][0x70] ;  /* 0x01000e00ff0877ac */ /* 0x000ea20008000a00 */
[----:B------:R-:W-:Y:S01]  /*66b0*/  MOV R3, 0x0 ;  /* 0x0000000000037802 */ /* 0x000fe20000000f00 */
[----:B-1----:R-:W-:Y:S02]  /*66c0*/  HFMA2 R12, -RZ, RZ, 0, 5.9604644775390625e-08 ;  /* 0x00000001ff0c7431 */ /* 0x002fe400000001ff */
[----:B------:R-:W-:Y:S02]  /*66d0*/  IMAD.MOV.U32 R8, RZ, RZ, 0x192 ;  /* 0x00000192ff087424 */ /* 0x000fe400078e00ff */
[----:B------:R-:W-:Y:S01]  /*66e0*/  IMAD.MOV.U32 R13, RZ, RZ, RZ ;  /* 0x000000ffff0d7224 */ /* 0x000fe200078e00ff */
[----:B------:R-:W1:Y:S01]  /*66f0*/  LDCU.64 UR6, c[0x4][0x78] ;  /* 0x01000f00ff0677ac */ /* 0x000e620008000a00 */
[----:B------:R-:W3:Y:S01]  /*6700*/  LDC.64 R2, c[0x4][R3] ;  /* 0x0100000003027b82 */ /* 0x000ee20000000a00 */
[----:B------:R-:W5:Y:S01]  /*6710*/  LDCU.64 UR4, c[0x4][0x10] ;  /* 0x01000200ff0477ac */ /* 0x000f620008000a00 */
[----:B--2---:R-:W-:Y:S01]  /*6720*/  MOV R5, UR9 ;  /* 0x0000000900057c02 */ /* 0x004fe20008000f00 */
[----:B------:R-:W-:Y:S01]  /*6730*/  IMAD.U32 R4, RZ, RZ, UR8 ;  /* 0x00000008ff047e24 */ /* 0x000fe2000f8e00ff */
[----:B-1----:R-:W-:Y:S01]  /*6740*/  MOV R7, UR7 ;  /* 0x0000000700077c02 */ /* 0x002fe20008000f00 */
[----:B------:R-:W-:Y:S01]  /*6750*/  IMAD.U32 R6, RZ, RZ, UR6 ;  /* 0x00000006ff067e24 */ /* 0x000fe2000f8e00ff */
[----:B-----5:R-:W-:Y:S01]  /*6760*/  MOV R11, UR5 ;  /* 0x00000005000b7c02 */ /* 0x020fe20008000f00 */
[----:B------:R-:W-:Y:S02]  /*6770*/  IMAD.U32 R10, RZ, RZ, UR4 ;  /* 0x00000004ff0a7e24 */ /* 0x000fe4000f8e00ff */
[----:B------:R-:W-:Y:S07]  /*6780*/  LEPC R20, `(.L_x_108) ;  /* 0x000000001014794e */ /* 0x000fee0000000000 */
[----:B---34-:R-:W-:Y:S05]  /*6790*/  CALL.ABS.NOINC R2 ;  /* 0x0000000002007343 */ /* 0x018fea0003c00000 */
.L_x_108:
[----:B------:R-:W-:Y:S01]  /*67a0*/  ISETP.NE.AND P6, PT, R81, RZ, PT ;  /* 0x000000ff5100720c */ /* 0x000fe20003fc5270 */
[----:B------:R-:W-:Y:S05]  /*67b0*/  WARPSYNC.ALL ;  /* 0x0000000000007948 */ /* 0x000fea0003800000 */
[----:B------:R-:W-:Y:S01]  /*67c0*/  R2UR UR4, R34 ;  /* 0x00000000220472ca */ /* 0x000fe200000e0000 */
[----:B------:R-:W-:Y:S01]  /*67d0*/  IMAD.U32 R0, RZ, RZ, UR51 ;  /* 0x00000033ff007e24 */ /* 0x000fe2000f8e00ff */
[----:B----4-:R-:W-:Y:S01]  /*67e0*/  LOP3.LUT R20, R52, 0xffffe000, RZ, 0xc0, !PT ;  /* 0xffffe00034147812 */ /* 0x010fe200078ec0ff */
[----:B------:R-:W-:Y:S01]  /*67f0*/  IMAD.U32 R21, RZ, RZ, UR37 ;  /* 0x00000025ff157e24 */ /* 0x000fe2000f8e00ff */
[----:B------:R-:W-:Y:S01]  /*6800*/  ISETP.NE.AND P0, PT, R77, RZ, PT ;  /* 0x000000ff4d00720c */ /* 0x000fe20003f05270 */
[----:B------:R-:W-:Y:S02]  /*6810*/  BSSY.RECONVERGENT B0, `(.L_x_109) ;  /* 0x000005b000007945 */ /* 0x000fe40003800200 */
[----:B------:R-:W-:Y:S05]  /*6820*/  @P6 LEA R0, R0, UR48, 0x3 ;  /* 0x0000003000006c11 */ /* 0x000fea000f8e18ff */
[----:B------:R-:W-:Y:S01]  /*6830*/  @P6 VIADD R0, R0, 0x80 ;  /* 0x0000008000006836 */ /* 0x000fe20000000000 */
[----:B-1----:R-:W1:Y:S04]  /*6840*/  LDTM.16dp128bit.x8 R4, tmem[UR4+0x20] ;  /* 0x00002004000479ee */ /* 0x002e680008180000 */
[----:B------:R-:W-:Y:S01]  /*6850*/  @P6 PRMT R21, R21, 0x654, R0 ;  /* 0x0000065415156816 */ /* 0x000fe20000000000 */
[C---:B-1----:R-:W-:Y:S01]  /*6860*/  FMUL R0, R33.reuse, R4 ;  /* 0x0000000421007220 */ /* 0x042fe20000400000 */
[C---:B------:R-:W-:Y:S01]  /*6870*/  FMUL R4, R33.reuse, R8 ;  /* 0x0000000821047220 */ /* 0x040fe20000400000 */
[C---:B------:R-:W-:Y:S01]  /*6880*/  FMUL R8, R33.reuse, R12 ;  /* 0x0000000c21087220 */ /* 0x040fe20000400000 */
[----:B------:R-:W-:Y:S01]  /*6890*/  FMUL R12, R33, R16 ;  /* 0x00000010210c7220 */ /* 0x000fe20000400000 */
[----:B------:R-:W-:Y:S01]  /*68a0*/  LOP3.LUT R16, R53, 0xffffe000, RZ, 0xc0, !PT ;  /* 0xffffe00035107812 */ /* 0x000fe200078ec0ff */
[C---:B------:R-:W-:Y:S01]  /*68b0*/  FMUL R2, R33.reuse, R5 ;  /* 0x0000000521027220 */ /* 0x040fe20000400000 */
[C---:B------:R-:W-:Y:S01]  /*68c0*/  FMUL R3, R33.reuse, R6 ;  /* 0x0000000621037220 */ /* 0x040fe20000400000 */
[----:B------:R-:W-:Y:S01]  /*68d0*/  FMUL R5, R33, R9 ;  /* 0x0000000921057220 */ /* 0x000fe20000400000 */
[----:B------:R-:W-:Y:S01]  /*68e0*/  FFMA R36, R35, R20, R0 ;  /* 0x0000001423247223 */ /* 0x000fe20000000000 */
[----:B------:R-:W-:Y:S01]  /*68f0*/  LOP3.LUT R0, R54, 0xffffe000, RZ, 0xc0, !PT ;  /* 0xffffe00036007812 */ /* 0x000fe200078ec0ff */
[C---:B------:R-:W-:Y:S01]  /*6900*/  FMUL R6, R33.reuse, R10 ;  /* 0x0000000a21067220 */ /* 0x040fe20000400000 */
[C---:B------:R-:W-:Y:S01]  /*6910*/  FMUL R9, R33.reuse, R13 ;  /* 0x0000000d21097220 */ /* 0x040fe20000400000 */
[C---:B------:R-:W-:Y:S01]  /*6920*/  FMUL R10, R33.reuse, R14 ;  /* 0x0000000e210a7220 */ /* 0x040fe20000400000 */
[----:B------:R-:W-:Y:S01]  /*6930*/  F2FP.TF32.F32.PACK_B R36, R36 ;  /* 0x00000024ff24723e */ /* 0x000fe200024050ff */
[----:B------:R-:W-:Y:S01]  /*6940*/  FMUL R13, R33, R17 ;  /* 0x00000011210d7220 */ /* 0x000fe20000400000 */
[----:B------:R-:W-:Y:S01]  /*6950*/  LOP3.LUT R17, R55, 0xffffe000, RZ, 0xc0, !PT ;  /* 0xffffe00037117812 */ /* 0x000fe200078ec0ff */
[----:B------:R-:W-:Y:S01]  /*6960*/  FMUL R14, R33, R18 ;  /* 0x00000012210e7220 */ /* 0x000fe20000400000 */
[----:B------:R-:W-:Y:S01]  /*6970*/  LOP3.LUT R18, R48, 0xffffe000, RZ, 0xc0, !PT ;  /* 0xffffe00030127812 */ /* 0x000fe200078ec0ff */
[----:B------:R-:W-:Y:S01]  /*6980*/  FFMA R37, R35, R16, R2 ;  /* 0x0000001023257223 */ /* 0x000fe20000000002 */
[----:B------:R-:W-:Y:S01]  /*6990*/  LOP3.LUT R2, R49, 0xffffe000, RZ, 0xc0, !PT ;  /* 0xffffe00031027812 */ /* 0x000fe200078ec0ff */
[----:B------:R-:W-:Y:S01]  /*69a0*/  FMUL R7, R33, R7 ;  /* 0x0000000721077220 */ /* 0x000fe20000400000 */
[----:B------:R-:W-:Y:S01]  /*69b0*/  LOP3.LUT R16, R41, 0xffffe000, RZ, 0xc0, !PT ;  /* 0xffffe00029107812 */ /* 0x000fe200078ec0ff */
[C---:B------:R-:W-:Y:S01]  /*69c0*/  FFMA R38, R35.reuse, R0, R3 ;  /* 0x0000000023267223 */ /* 0x040fe20000000003 */
[----:B------:R-:W-:Y:S01]  /*69d0*/  LOP3.LUT R0, R50, 0xffffe000, RZ, 0xc0, !PT ;  /* 0xffffe00032007812 */ /* 0x000fe200078ec0ff */
[C---:B------:R-:W-:Y:S01]  /*69e0*/  FFMA R39, R35.reuse, R17, R7 ;  /* 0x0000001123277223 */ /* 0x040fe20000000007 */
[----:B------:R-:W-:Y:S01]  /*69f0*/  LOP3.LUT R3, R40, 0xffffe000, RZ, 0xc0, !PT ;  /* 0xffffe00028037812 */ /* 0x000fe200078ec0ff */
[C---:B------:R-:W-:Y:S01]  /*6a00*/  FFMA R4, R35.reuse, R18, R4 ;  /* 0x0000001223047223 */ /* 0x040fe20000000004 */
[----:B------:R-:W-:Y:S01]  /*6a10*/  F2FP.TF32.F32.PACK_B R37, R37 ;  /* 0x00000025ff25723e */ /* 0x000fe200024050ff */
[----:B------:R-:W-:Y:S01]  /*6a20*/  FFMA R5, R35, R2, R5 ;  /* 0x0000000223057223 */ /* 0x000fe20000000005 */
[----:B------:R-:W-:Y:S01]  /*6a30*/  LOP3.LUT R2, R51, 0xffffe000, RZ, 0xc0, !PT ;  /* 0xffffe00033027812 */ /* 0x000fe200078ec0ff */
[----:B------:R-:W-:Y:S01]  /*6a40*/  FMUL R11, R33, R11 ;  /* 0x0000000b210b7220 */ /* 0x000fe20000400000 */
[----:B------:R-:W-:Y:S01]  /*6a50*/  F2FP.TF32.F32.PACK_B R38, R38 ;  /* 0x00000026ff26723e */ /* 0x000fe200024050ff */
[C---:B------:R-:W-:Y:S01]  /*6a60*/  FFMA R6, R35.reuse, R0, R6 ;  /* 0x0000000023067223 */ /* 0x040fe20000000006 */
[----:B------:R-:W-:Y:S01]  /*6a70*/  LOP3.LUT R0, R42, 0xffffe000, RZ, 0xc0, !PT ;  /* 0xffffe0002a007812 */ /* 0x000fe200078ec0ff */
[----:B------:R-:W-:Y:S01]  /*6a80*/  FFMA R7, R35, R2, R11 ;  /* 0x0000000223077223 */ /* 0x000fe2000000000b */
[----:B------:R-:W-:Y:S01]  /*6a90*/  LOP3.LUT R2, R43, 0xffffe000, RZ, 0xc0, !PT ;  /* 0xffffe0002b027812 */ /* 0x000fe200078ec0ff */
[----:B------:R-:W-:Y:S01]  /*6aa0*/  FFMA R8, R35, R3, R8 ;  /* 0x0000000323087223 */ /* 0x000fe20000000008 */
[----:B------:R-:W-:Y:S01]  /*6ab0*/  LOP3.LUT R3, R45, 0xffffe000, RZ, 0xc0, !PT ;  /* 0xffffe0002d037812 */ /* 0x000fe200078ec0ff */
[----:B------:R-:W-:Y:S01]  /*6ac0*/  FFMA R9, R35, R16, R9 ;  /* 0x0000001023097223 */ /* 0x000fe20000000009 */
[----:B------:R-:W-:Y:S01]  /*6ad0*/  F2FP.TF32.F32.PACK_B R39, R39 ;  /* 0x00000027ff27723e */ /* 0x000fe200024050ff */
[----:B------:R-:W-:Y:S01]  /*6ae0*/  FMUL R15, R33, R15 ;  /* 0x0000000f210f7220 */ /* 0x000fe20000400000 */
[----:B------:R-:W-:Y:S01]  /*6af0*/  LOP3.LUT R16, R46, 0xffffe000, RZ, 0xc0, !PT ;  /* 0xffffe0002e107812 */ /* 0x000fe200078ec0ff */
[C---:B------:R-:W-:Y:S01]  /*6b00*/  FFMA R10, R35.reuse, R0, R10 ;  /* 0x00000000230a7223 */ /* 0x040fe2000000000a */
        /* <DEDUP_REMOVED lines=8> */
[----:B------:R-:W-:Y:S01]  /*6b90*/  F2FP.TF32.F32.PACK_B R6, R6 ;  /* 0x00000006ff06723e */ /* 0x000fe200024050ff */
[C---:B------:R-:W-:Y:S01]  /*6ba0*/  FFMA R13, R35.reuse, R3, R13 ;  /* 0x00000003230d7223 */ /* 0x040fe2000000000d */
[----:B------:R-:W-:Y:S01]  /*6bb0*/  F2FP.TF32.F32.PACK_B R7, R7 ;  /* 0x00000007ff07723e */ /* 0x000fe200024050ff */
[C---:B------:R-:W-:Y:S01]  /*6bc0*/  FFMA R14, R35.reuse, R16, R14 ;  /* 0x00000010230e7223 */ /* 0x040fe2000000000e */
[----:B------:R-:W-:Y:S01]  /*6bd0*/  FFMA R15, R35, R2, R19 ;  /* 0x00000002230f7223 */ /* 0x000fe20000000013 */
[----:B------:R-:W-:Y:S02]  /*6be0*/  F2FP.TF32.F32.PACK_B R8, R8 ;  /* 0x00000008ff08723e */ /* 0x000fe400024050ff */
[----:B------:R1:W-:Y:S01]  /*6bf0*/  STSM.16.M88.4 [R82+0x2400], R4 ;  /* 0x0024000452007844 */ /* 0x0003e20000000200 */
[----:B------:R-:W-:Y:S02]  /*6c00*/  F2FP.TF32.F32.PACK_B R9, R9 ;  /* 0x00000009ff09723e */ /* 0x000fe400024050ff */
[----:B------:R-:W-:Y:S02]  /*6c10*/  F2FP.TF32.F32.PACK_B R10, R10 ;  /* 0x0000000aff0a723e */ /* 0x000fe400024050ff */
[----:B------:R-:W-:Y:S02]  /*6c20*/  F2FP.TF32.F32.PACK_B R11, R11 ;  /* 0x0000000bff0b723e */ /* 0x000fe400024050ff */
[----:B------:R-:W-:Y:S02]  /*6c30*/  F2FP.TF32.F32.PACK_B R12, R12 ;  /* 0x0000000cff0c723e */ /* 0x000fe400024050ff */
[----:B------:R-:W-:Y:S01]  /*6c40*/  F2FP.TF32.F32.PACK_B R13, R13 ;  /* 0x0000000dff0d723e */ /* 0x000fe200024050ff */
[----:B------:R1:W-:Y:S01]  /*6c50*/  STSM.16.M88.4 [R85+0x2000], R8 ;  /* 0x0020000855007844 */ /* 0x0003e20000000200 */
[----:B------:R-:W-:Y:S02]  /*6c60*/  F2FP.TF32.F32.PACK_B R14, R14 ;  /* 0x0000000eff0e723e */ /* 0x000fe400024050ff */
[----:B------:R-:W-:Y:S02]  /*6c70*/  F2FP.TF32.F32.PACK_B R15, R15 ;  /* 0x0000000fff0f723e */ /* 0x000fe400024050ff */
[----:B------:R-:W-:Y:S02]  /*6c80*/  LEA R0, R87, UR48, 0x3 ;  /* 0x0000003057007c11 */ /* 0x000fe4000f8e18ff */
[----:B------:R-:W-:Y:S01]  /*6c90*/  @P6 SHF.L.U32 R2, R74, 0x1f, RZ ;  /* 0x0000001f4a026819 */ /* 0x000fe200000006ff */
[----:B------:R1:W-:Y:S01]  /*6ca0*/  STSM.16.M88.4 [R86+0x2000], R12 ;  /* 0x0020000c56007844 */ /* 0x0003e20000000200 */
        /* <DEDUP_REMOVED lines=8> */
[----:B------:R-:W-:Y:S02]  /*6d30*/  UIADD3 UR8, UP0, UPT, UR52, 0x680, URZ ;  /* 0x0000068034087890 */ /* 0x000fe4000ff1e0ff */
[----:B------:R-:W-:Y:S02]  /*6d40*/  UIADD3 UR5, UPT, UPT, UR41, 0x20, URZ ;  /* 0x0000002029057890 */ /* 0x000fe4000fffe0ff */
[----:B------:R-:W-:Y:S02]  /*6d50*/  UIADD3 UR4, UPT, UPT, UR48, 0x2400, URZ ;  /* 0x0000240030047890 */ /* 0x000fe4000fffe0ff */
[----:B------:R-:W-:Y:S01]  /*6d60*/  UIADD3.X UR9, UPT, UPT, URZ, UR53, URZ, UP0, !UPT ;  /* 0x00000035ff097290 */ /* 0x000fe200087fe4ff */
[----:B------:R-:W-:Y:S01]  /*6d70*/  UMOV UR6, UR42 ;  /* 0x0000002a00067c82 */ /* 0x000fe20008000000 */
[----:B------:R-:W-:Y:S07]  /*6d80*/  UMOV UR7, UR36 ;  /* 0x0000002400077c82 */ /* 0x000fee0008000000 */
[----:B------:R2:W-:Y:S01]  /*6d90*/  UTMASTG.3D [UR4], [UR8] ;  /* 0x00000004080073b5 */ /* 0x0005e20008010000 */
[----:B------:R0:W-:Y:S01]  /*6da0*/  UTMACMDFLUSH ;  /* 0x00000000000079b7 */ /* 0x0001e20000000000 */
[----:B--2---:R-:W-:Y:S04]  /*6db0*/  DEPBAR.LE SB0, 0x1 ;  /* 0x000080400000791a */ /* 0x004fe80000000000 */
.L_x_110:
[----:B------:R-:W-:Y:S05]  /*6dc0*/  BSYNC.RECONVERGENT B0 ;  /* 0x0000000000007941 */ /* 0x000fea0003800200 */
.L_x_109:
[----:B------:R-:W-:Y:S01]  /*6dd0*/  BAR.SYNC.DEFER_BLOCKING 0x1, 0x80 ;  /* 0x0042000000007b1d */ /* 0x000fe20000010000 */
[----:B------:R-:W-:Y:S04]  /*6de0*/  UIADD3 UR40, UPT, UPT, UR51, 0x1, URZ ;  /* 0x0000000133287890 */ /* 0x000fe8000fffe0ff */
[----:B------:R-:W-:Y:S04]  /*6df0*/  UISETP.NE.AND UP0, UPT, UR40, 0x4, UPT ;  /* 0x000000042800788c */ /* 0x000fe8000bf05270 */
[----:B------:R-:W-:Y:S01]  /*6e00*/  USEL UR40, UR40, URZ, UP0 ;  /* 0x000000ff28287287 */ /* 0x000fe20008000000 */
[----:B------:R2:W-:Y:S01]  /*6e10*/  @P6 SYNCS.ARRIVE.TRANS64.RED.A1T0 RZ, [R21+URZ], RZ ;  /* 0x000000ff15ff69a7 */ /* 0x0005e200081004ff */
[----:B------:R-:W-:Y:S01]  /*6e20*/  BSSY B1, `(.L_x_111) ;  /* 0x0000018000017945 */ /* 0x000fe20003800000 */
[----:B------:R-:W3:Y:S02]  /*6e30*/  @P6 SYNCS.PHASECHK.TRANS64.TRYWAIT P0, [R0+URZ+0x60], R2 ;  /* 0x00006002000065a7 */ /* 0x000ee400080011ff */
[----:B---3--:R-:W-:Y:S01]  /*6e40*/  @P6 SEL R89, RZ, 0x1, !P0 ;  /* 0x00000001ff596807 */ /* 0x008fe20004000000 */
[----:B--2---:R-:W-:Y:S06]  /*6e50*/  @!P6 BRA `(.L_x_112) ;  /* 0x000000000050e947 */ /* 0x004fec0003800000 */
        /* <DEDUP_REMOVED lines=8> */
[----:B------:R-:W-:Y:S04]  /*6ee0*/  SHF.L.U32 R5, R74, 0x1f, RZ ;  /* 0x0000001f4a057819 */ /* 0x000fe800000006ff */
[----:B------:R-:W1:Y:S02]  /*6ef0*/  SYNCS.PHASECHK.TRANS64.TRYWAIT P0, [R0+URZ+0x60], R5 ;  /* 0x00006005000075a7 */ /* 0x000e6400080011ff */
[----:B-1----:R-:W-:Y:S05]  /*6f00*/  @!P0 BRA `(.L_x_115) ;  /* 0x0000002000208947 */ /* 0x002fea0003800000 */
.L_x_114:
[----:B------:R-:W-:Y:S05]  /*6f10*/  BSYNC B0 ;  /* 0x0000000000007941 */ /* 0x000fea0003800000 */
.L_x_113:
[----:B------:R-:W-:Y:S02]  /*6f20*/  ISETP.NE.AND P0, PT, R90, RZ, PT ;  /* 0x000000ff5a00720c */ /* 0x000fe40003f05270 */
[----:B------:R-:W-:Y:S11]  /*6f30*/  IADD3 R87, PT, PT, R87, 0x1, RZ ;  /* 0x0000000157577810 */ /* 0x000ff60007ffe0ff */
[----:B-1----:R-:W-:Y:S01]  /*6f40*/  @P0 IMAD.IADD R0, R75, 0x1, R2 ;  /* 0x000000014b000824 */ /* 0x002fe200078e0202 */
[----:B------:R-:W-:Y:S05]  /*6f50*/  @P0 WARPSYNC.ALL ;  /* 0x0000000000000948 */ /* 0x000fea0003800000 */
[----:B------:R2:W3:Y:S04]  /*6f60*/  @P0 LDSM.16.M88.4 R52, [R4+UR48+0x400] ;  /* 0x000400300434083b */ /* 0x0004e80008000200 */
[----:B------:R2:W4:Y:S04]  /*6f70*/  @P0 LDSM.16.M88.4 R48, [R3+0x400] ;  /* 0x000400000330083b */ /* 0x0005280000000200 */
[----:B------:R2:W1:Y:S04]  /*6f80*/  @P0 LDSM.16.M88.4 R40, [R2+0x400] ;  /* 0x000400000228083b */ /* 0x0004680000000200 */
[----:B------:R2:W1:Y:S02]  /*6f90*/  @P0 LDSM.16.M88.4 R44, [R0+0x400] ;  /* 0x00040000002c083b */ /* 0x0004640000000200 */
.L_x_112:
[----:B------:R-:W-:Y:S05]  /*6fa0*/  BSYNC B1 ;  /* 0x0000000000017941 */ /* 0x000fea0003800000 */
.L_x_111:
[----:B--2---:R-:W-:Y:S05]  /*6fb0*/  VIADD R0, R34, 0x40 ;  /* 0x0000004022007836 */ /* 0x004fea0000000000 */
        /* <DEDUP_REMOVED lines=20> */
.L_x_116:
[----:B------:R-:W-:Y:S01]  /*7100*/  ISETP.NE.AND P6, PT, R81, RZ, PT ;  /* 0x000000ff5100720c */ /* 0x000fe20003fc5270 */
[----:B------:R-:W-:Y:S05]  /*7110*/  WARPSYNC.ALL ;  /* 0x0000000000007948 */ /* 0x000fea0003800000 */
[----:B------:R-:W-:Y:S01]  /*7120*/  R2UR UR4, R34 ;  /* 0x00000000220472ca */ /* 0x000fe200000e0000 */
[----:B------:R-:W-:Y:S01]  /*7130*/  IMAD.U32 R0, RZ, RZ, UR40 ;  /* 0x00000028ff007e24 */ /* 0x000fe2000f8e00ff */
[----:B---3--:R-:W-:Y:S01]  /*7140*/  LOP3.LUT R20, R52, 0xffffe000, RZ, 0xc0, !PT ;  /* 0xffffe00034147812 */ /* 0x008fe200078ec0ff */
        /* <DEDUP_REMOVED lines=24> */
[----:B----4-:R-:W-:Y:S01]  /*72d0*/  LOP3.LUT R18, R48, 0xffffe000, RZ, 0xc0, !PT ;  /* 0xffffe00030127812 */ /* 0x010fe200078ec0ff */
        /* <DEDUP_REMOVED lines=68> */
.L_x_118:
[----:B------:R-:W-:Y:S05]  /*7720*/  BSYNC.RECONVERGENT B0 ;  /* 0x0000000000007941 */ /* 0x000fea0003800200 */
.L_x_117:
        /* <DEDUP_REMOVED lines=12> */
[----:B------:R-:W-:Y:S04]  /*77f0*/  @P1 IMAD R87, R87, 0x2000, R88 ;  /* 0x0000200057571824 */ /* 0x000fe800078e0258 */
[----:B------:R-:W-:Y:S05]  /*7800*/  @P1 VIADD R3, R87, UR48 ;  /* 0x0000003057031c36 */ /* 0x000fea0008000000 */
[----:B------:R-:W-:Y:S01]  /*7810*/  @P1 IADD3 R91, PT, PT, R91, R3, RZ ;  /* 0x000000035b5b1210 */ /* 0x000fe20007ffe0ff */
[----:B------:R-:W-:Y:S01]  /*7820*/  @P1 IMAD.IADD R3, R75, 0x1, R3 ;  /* 0x000000014b031824 */ /* 0x000fe200078e0203 */
[----:B------:R-:W-:Y:S06]  /*7830*/  @P0 BRA `(.L_x_122) ;  /* 0x00000000000c0947 */ /* 0x000fec0003800000 */
[----:B------:R-:W-:Y:S04]  /*7840*/  SHF.L.U32 R0, R74, 0x1f, RZ ;  /* 0x0000001f4a007819 */ /* 0x000fe800000006ff */
[----:B------:R-:W2:Y:S02]  /*7850*/  SYNCS.PHASECHK.TRANS64.TRYWAIT P0, [R2+URZ+0x60], R0 ;  /* 0x00006000020075a7 */ /* 0x000ea400080011ff */
[----:B--2---:R-:W-:Y:S05]  /*7860*/  @!P0 BRA `(.L_x_123) ;  /* 0x0000001400dc8947 */ /* 0x004fea0003800000 */
.L_x_122:
[----:B------:R-:W-:Y:S05]  /*7870*/  BSYNC B0 ;  /* 0x0000000000007941 */ /* 0x000fea0003800000 */
.L_x_121:
[----:B------:R-:W-:Y:S11]  /*7880*/  ISETP.NE.AND P0, PT, R90, RZ, PT ;  /* 0x000000ff5a00720c */ /* 0x000ff60003f05270 */
[----:B------:R-:W-:Y:S02]  /*7890*/  @!UPT UIADD3 URZ, UPT, UPT, URZ, URZ, URZ ;  /* 0x000000fffffff290 */ /* 0x000fe4000fffe0ff */
[----:B--2---:R-:W-:Y:S01]  /*78a0*/  @P0 IADD3 R0, PT, PT, R75, R91, RZ ;  /* 0x0000005b4b000210 */ /* 0x004fe20007ffe0ff */
[----:B------:R-:W-:Y:S05]  /*78b0*/  @P0 WARPSYNC.ALL ;  /* 0x0000000000000948 */ /* 0x000fea0003800000 */
[----:B------:R2:W3:Y:S04]  /*78c0*/  @P0 LDSM.16.M88.4 R52, [R87+UR48+0x400] ;  /* 0x000400305734083b */ /* 0x0004e80008000200 */
[----:B------:R2:W4:Y:S04]  /*78d0*/  @P0 LDSM.16.M88.4 R48, [R3+0x400] ;  /* 0x000400000330083b */ /* 0x0005280000000200 */
[----:B------:R2:W1:Y:S04]  /*78e0*/  @P0 LDSM.16.M88.4 R40, [R91+0x400] ;  /* 0x000400005b28083b */ /* 0x0004680000000200 */
[----:B------:R2:W1:Y:S02]  /*78f0*/  @P0 LDSM.16.M88.4 R44, [R0+0x400] ;  /* 0x00040000002c083b */ /* 0x0004640000000200 */
.L_x_120:
[----:B------:R-:W-:Y:S05]  /*7900*/  BSYNC B1 ;  /* 0x0000000000017941 */ /* 0x000fea0003800000 */
.L_x_119:
        /* <DEDUP_REMOVED lines=21> */
.L_x_124:
[----:B------:R-:W-:Y:S01]  /*7a60*/  ISETP.NE.AND P0, PT, R77, RZ, PT ;  /* 0x000000ff4d00720c */ /* 0x000fe20003f05270 */
[----:B------:R-:W-:Y:S05]  /*7a70*/  WARPSYNC.ALL ;  /* 0x0000000000007948 */ /* 0x000fea0003800000 */
[----:B------:R-:W-:Y:S01]  /*7a80*/  R2UR UR4, R34 ;  /* 0x00000000220472ca */ /* 0x000fe200000e0000 */
[----:B------:R-:W-:Y:S01]  /*7a90*/  BSSY.RECONVERGENT B0, `(.L_x_125) ;  /* 0x000005c000007945 */ /* 0x000fe20003800200 */
[----:B------:R-:W-:Y:S02]  /*7aa0*/  R2UR UR5, R84 ;  /* 0x00000000540572ca */ /* 0x000fe400000e0000 */
[----:B---3--:R-:W-:Y:S02]  /*7ab0*/  LOP3.LUT R0, R52, 0xffffe000, RZ, 0xc0, !PT ;  /* 0xffffe00034007812 */ /* 0x008fe400078ec0ff */
[----:B------:R-:W-:Y:S02]  /*7ac0*/  LOP3.LUT R2, R53, 0xffffe000, RZ, 0xc0, !PT ;  /* 0xffffe00035027812 */ /* 0x000fe400078ec0ff */
[----:B------:R-:W-:Y:S02]  /*7ad0*/  LOP3.LUT R3, R54, 0xffffe000, RZ, 0xc0, !PT ;  /* 0xffffe00036037812 */ /* 0x000fe400078ec0ff */
[----:B------:R-:W-:Y:S02]  /*7ae0*/  LOP3.LUT R20, R55, 0xffffe000, RZ, 0xc0, !PT ;  /* 0xffffe00037147812 */ /* 0x000fe400078ec0ff */
[----:B----4-:R-:W-:Y:S01]  /*7af0*/  LOP3.LUT R21, R48, 0xffffe000, RZ, 0xc0, !PT ;  /* 0xffffe00030157812 */ /* 0x010fe200078ec0ff */
[----:B-1----:R-:W1:Y:S01]  /*7b00*/  LDTM.16dp128bit.x8 R4, tmem[UR4+0x60] ;  /* 0x00006004000479ee */ /* 0x002e620008180000 */
[----:B------:R-:W-:Y:S01]  /*7b10*/  LOP3.LUT R34, R49, 0xffffe000, RZ, 0xc0, !PT ;  /* 0xffffe00031227812 */ /* 0x000fe200078ec0ff */
[----:B------:R-:W-:Y:S01]  /*7b20*/  UIADD3 UR5, UPT, UPT, UR5, 0xf0, URZ ;  /* 0x000000f005057890 */ /* 0x000fe2000fffe0ff */
[----:B------:R-:W-:Y:S01]  /*7b30*/  LOP3.LUT R36, R50, 0xffffe000, RZ, 0xc0, !PT ;  /* 0xffffe00032247812 */ /* 0x000fe200078ec0ff */
[----:B------:R-:W-:Y:S01]  /*7b40*/  NOP ;  /* 0x0000000000007918 */ /* 0x000fe20000000000 */
[----:B------:R-:W-:Y:S01]  /*7b50*/  LOP3.LUT R37, R51, 0xffffe000, RZ, 0xc0, !PT ;  /* 0xffffe00033257812 */ /* 0x000fe200078ec0ff */
[----:B------:R-:W-:Y:S01]  /*7b60*/  UPRMT UR5, UR37, 0x654, UR5 ;  /* 0x0000065425057896 */ /* 0x000fe20008000005 */
[----:B------:R-:W-:Y:S02]  /*7b70*/  LOP3.LUT R38, R40, 0xffffe000, RZ, 0xc0, !PT ;  /* 0xffffe00028267812 */ /* 0x000fe400078ec0ff */
[----:B------:R-:W-:Y:S02]  /*7b80*/  LOP3.LUT R39, R41, 0xffffe000, RZ, 0xc0, !PT ;  /* 0xffffe00029277812 */ /* 0x000fe400078ec0ff */
[----:B------:R-:W-:Y:S02]  /*7b90*/  LOP3.LUT R40, R42, 0xffffe000, RZ, 0xc0, !PT ;  /* 0xffffe0002a287812 */ /* 0x000fe400078ec0ff */
[----:B------:R-:W-:Y:S02]  /*7ba0*/  LOP3.LUT R41, R43, 0xffffe000, RZ, 0xc0, !PT ;  /* 0xffffe0002b297812 */ /* 0x000fe400078ec0ff */
[----:B------:R-:W-:Y:S01]  /*7bb0*/  LOP3.LUT R42, R44, 0xffffe000, RZ, 0xc0, !PT ;  /* 0xffffe0002c2a7812 */ /* 0x000fe200078ec0ff */
[----:B-1----:R-:W-:Y:S01]  /*7bc0*/  SYNCS.ARRIVE.TRANS64.RED.A1T0 RZ, [UR5], RZ ;  /* 0x000000ffffff79a7 */ /* 0x002fe20008100405 */
[----:B------:R-:W-:Y:S02]  /*7bd0*/  LOP3.LUT R43, R45, 0xffffe000, RZ, 0xc0, !PT ;  /* 0xffffe0002d2b7812 */ /* 0x000fe400078ec0ff */
[----:B------:R-:W-:Y:S02]  /*7be0*/  LOP3.LUT R44, R46, 0xffffe000, RZ, 0xc0, !PT ;  /* 0xffffe0002e2c7812 */ /* 0x000fe400078ec0ff */
[----:B------:R-:W-:Y:S01]  /*7bf0*/  LOP3.LUT R45, R47, 0xffffe000, RZ, 0xc0, !PT ;  /* 0xffffe0002f2d7812 */ /* 0x000fe200078ec0ff */
[C---:B------:R-:W-:Y:S01]  /*7c00*/  FMUL R4, R33.reuse, R4 ;  /* 0x0000000421047220 */ /* 0x040fe20000400000 */
[C---:B------:R-:W-:Y:S01]  /*7c10*/  FMUL R5, R33.reuse, R5 ;  /* 0x0000000521057220 */ /* 0x040fe20000400000 */
[C---:B------:R-:W-:Y:S01]  /*7c20*/  FMUL R6, R33.reuse, R6 ;  /* 0x0000000621067220 */ /* 0x040fe20000400000 */
[----:B------:R-:W-:Y:S01]  /*7c30*/  FMUL R7, R33, R7 ;  /* 0x0000000721077220 */ /* 0x000fe20000400000 */
[----:B------:R-:W-:Y:S01]  /*7c40*/  FFMA R4, R35, R0, R4 ;  /* 0x0000000023047223 */ /* 0x000fe20000000004 */
[----:B------:R-:W-:Y:S01]  /*7c50*/  FMUL R8, R33, R8 ;  /* 0x0000000821087220 */ /* 0x000fe20000400000 */
[----:B------:R-:W-:Y:S01]  /*7c60*/  FFMA R5, R35, R2, R5 ;  /* 0x0000000223057223 */ /* 0x000fe20000000005 */
[----:B------:R-:W-:Y:S01]  /*7c70*/  FMUL R9, R33, R9 ;  /* 0x0000000921097220 */ /* 0x000fe20000400000 */
[----:B------:R-:W-:Y:S01]  /*7c80*/  FFMA R6, R35, R3, R6 ;  /* 0x0000000323067223 */ /* 0x000fe20000000006 */
[----:B------:R-:W-:Y:S01]  /*7c90*/  F2FP.TF32.F32.PACK_B R4, R4 ;  /* 0x00000004ff04723e */ /* 0x000fe200024050ff */
[----:B------:R-:W-:Y:S01]  /*7ca0*/  FMUL R10, R33, R10 ;  /* 0x0000000a210a7220 */ /* 0x000fe20000400000 */
[----:B------:R-:W-:Y:S01]  /*7cb0*/  F2FP.TF32.F32.PACK_B R5, R5 ;  /* 0x00000005ff05723e */ /* 0x000fe200024050ff */
[----:B------:R-:W-:Y:S01]  /*7cc0*/  FFMA R7, R35, R20, R7 ;  /* 0x0000001423077223 */ /* 0x000fe20000000007 */
[----:B------:R-:W-:Y:S01]  /*7cd0*/  FMUL R11, R33, R11 ;  /* 0x0000000b210b7220 */ /* 0x000fe20000400000 */
        /* <DEDUP_REMOVED lines=8> */
[----:B------:R-:W-:Y:S01]  /*7d60*/  F2FP.TF32.F32.PACK_B R6, R6 ;  /* 0x00000006ff06723e */ /* 0x000fe200024050ff */
[----:B------:R-:W-:Y:S01]  /*7d70*/  FFMA R12, R35, R38, R12 ;  /* 0x00000026230c7223 */ /* 0x000fe2000000000c */
[----:B------:R-:W-:Y:S01]  /*7d80*/  F2FP.TF32.F32.PACK_B R7, R7 ;  /* 0x00000007ff07723e */ /* 0x000fe200024050ff */
[----:B------:R-:W-:Y:S01]  /*7d90*/  FMUL R16, R33, R16 ;  /* 0x0000001021107220 */ /* 0x000fe20000400000 */
[----:B------:R-:W-:Y:S01]  /*7da0*/  FFMA R13, R35, R39, R13 ;  /* 0x00000027230d7223 */ /* 0x000fe2000000000d */
[----:B------:R-:W-:Y:S01]  /*7db0*/  FMUL R17, R33, R17 ;  /* 0x0000001121117220 */ /* 0x000fe20000400000 */
[----:B------:R-:W-:Y:S01]  /*7dc0*/  FFMA R14, R35, R40, R14 ;  /* 0x00000028230e7223 */ /* 0x000fe2000000000e */
[----:B------:R1:W-:Y:S01]  /*7dd0*/  STSM.16.M88.4 [R83+0x6400], R4 ;  /* 0x0064000453007844 */ /* 0x0003e20000000200 */
[----:B------:R-:W-:Y:S01]  /*7de0*/  FMUL R18, R33, R18 ;  /* 0x0000001221127220 */ /* 0x000fe20000400000 */
[----:B------:R-:W-:Y:S01]  /*7df0*/  FFMA R15, R35, R41, R15 ;  /* 0x00000029230f7223 */ /* 0x000fe2000000000f */
[----:B------:R-:W-:Y:S01]  /*7e00*/  FMUL R19, R33, R19 ;  /* 0x0000001321137220 */ /* 0x000fe20000400000 */
[----:B------:R-:W-:Y:S01]  /*7e10*/  F2FP.TF32.F32.PACK_B R8, R8 ;  /* 0x00000008ff08723e */ /* 0x000fe200024050ff */
[C---:B------:R-:W-:Y:S01]  /*7e20*/  FFMA R16, R35.reuse, R42, R16 ;  /* 0x0000002a23107223 */ /* 0x040fe20000000010 */
[----:B------:R-:W-:Y:S01]  /*7e30*/  F2FP.TF32.F32.PACK_B R9, R9 ;  /* 0x00000009ff09723e */ /* 0x000fe200024050ff */
[C---:B------:R-:W-:Y:S01]  /*7e40*/  FFMA R17, R35.reuse, R43, R17 ;  /* 0x0000002b23117223 */ /* 0x040fe20000000011 */
[----:B------:R-:W-:Y:S01]  /*7e50*/  F2FP.TF32.F32.PACK_B R10, R10 ;  /* 0x0000000aff0a723e */ /* 0x000fe200024050ff */
[C---:B------:R-:W-:Y:S01]  /*7e60*/  FFMA R18, R35.reuse, R44, R18 ;  /* 0x0000002c23127223 */ /* 0x040fe20000000012 */
[----:B------:R-:W-:Y:S01]  /*7e70*/  F2FP.TF32.F32.PACK_B R11, R11 ;  /* 0x0000000bff0b723e */ /* 0x000fe200024050ff */
[----:B------:R-:W-:Y:S01]  /*7e80*/  FFMA R19, R35, R45, R19 ;  /* 0x0000002d23137223 */ /* 0x000fe20000000013 */
[----:B------:R-:W-:Y:S02]  /*7e90*/  F2FP.TF32.F32.PACK_B R12, R12 ;  /* 0x0000000cff0c723e */ /* 0x000fe400024050ff */
[----:B------:R-:W-:Y:S01]  /*7ea0*/  F2FP.TF32.F32.PACK_B R13, R13 ;  /* 0x0000000dff0d723e */ /* 0x000fe200024050ff */
[----:B------:R1:W-:Y:S01]  /*7eb0*/  STSM.16.M88.4 [R82+0x6400], R8 ;  /* 0x0064000852007844 */ /* 0x0003e20000000200 */
[----:B------:R-:W-:Y:S02]  /*7ec0*/  F2FP.TF32.F32.PACK_B R14, R14 ;  /* 0x0000000eff0e723e */ /* 0x000fe400024050ff */
[----:B------:R-:W-:Y:S02]  /*7ed0*/  F2FP.TF32.F32.PACK_B R15, R15 ;  /* 0x0000000fff0f723e */ /* 0x000fe400024050ff */
[----:B------:R-:W-:Y:S02]  /*7ee0*/  F2FP.TF32.F32.PACK_B R16, R16 ;  /* 0x00000010ff10723e */ /* 0x000fe400024050ff */
[----:B------:R-:W-:Y:S01]  /*7ef0*/  F2FP.TF32.F32.PACK_B R17, R17 ;  /* 0x00000011ff11723e */ /* 0x000fe200024050ff */
[----:B------:R1:W-:Y:S01]  /*7f00*/  STSM.16.M88.4 [R85+0x6000], R12 ;  /* 0x0060000c55007844 */ /* 0x0003e20000000200 */
[----:B------:R-:W-:Y:S02]  /*7f10*/  F2FP.TF32.F32.PACK_B R18, R18 ;  /* 0x00000012ff12723e */ /* 0x000fe400024050ff */
[----:B------:R-:W-:Y:S05]  /*7f20*/  F2FP.TF32.F32.PACK_B R19, R19 ;  /* 0x00000013ff13723e */ /* 0x000fea00024050ff */
        /* <DEDUP_REMOVED lines=18> */
.L_x_126:
[----:B------:R-:W-:Y:S05]  /*8050*/  BSYNC.RECONVERGENT B0 ;  /* 0x0000000000007941 */ /* 0x000fea0003800200 */
.L_x_125:
[----:B------:R-:W-:Y:S01]  /*8060*/  BAR.SYNC.DEFER_BLOCKING 0x1, 0x80 ;  /* 0x0042000000007b1d */ /* 0x000fe20000010000 */
[----:B------:R-:W-:Y:S01]  /*8070*/  UISETP.NE.AND UP0, UPT, UR49, -0x4, UPT ;  /* 0xfffffffc3100788c */ /* 0x000fe2000bf05270 */
[----:B------:R-:W-:Y:S08]  /*8080*/  IADD3 R31, PT, PT, R31, 0x1, RZ ;  /* 0x000000011f1f7810 */ /* 0x000ff00007ffe0ff */
[----:B------:R-:W-:Y:S05]  /*8090*/  BRA.U !UP0, `(.L_x_127) ;  /* 0x0000000108287547 */ /* 0x000fea000b800000 */
[----:B------:R-:W-:Y:S01]  /*80a0*/  ISETP.NE.AND P0, PT, R81, RZ, PT ;  /* 0x000000ff5100720c */ /* 0x000fe20003f05270 */
[----:B------:R-:W-:Y:S01]  /*80b0*/  IMAD.U32 R2, RZ, RZ, UR51 ;  /* 0x00000033ff027e24 */ /* 0x000fe2000f8e00ff */
[----:B------:R-:W-:Y:S01]  /*80c0*/  UIADD3 UR51, UPT, UPT, UR51, 0x1, URZ ;  /* 0x0000000133337890 */ /* 0x000fe2000fffe0ff */
[----:B------:R-:W-:Y:S03]  /*80d0*/  IMAD.U32 R0, RZ, RZ, UR37 ;  /* 0x00000025ff007e24 */ /* 0x000fe6000f8e00ff */
[----:B------:R-:W-:Y:S04]  /*80e0*/  UISETP.NE.AND UP0, UPT, UR51, 0x4, UPT ;  /* 0x000000043300788c */ /* 0x000fe8000bf05270 */
[----:B------:R-:W-:Y:S03]  /*80f0*/  USEL UR51, UR51, URZ, UP0 ;  /* 0x000000ff33337287 */ /* 0x000fe60008000000 */
[----:B------:R-:W-:Y:S05]  /*8100*/  @P0 LEA R2, R2, UR48, 0x3 ;  /* 0x0000003002020c11 */ /* 0x000fea000f8e18ff */
[----:B------:R-:W-:Y:S05]  /*8110*/  @P0 VIADD R2, R2, 0x80 ;  /* 0x0000008002020836 */ /* 0x000fea0000000000 */
[----:B------:R-:W-:Y:S04]  /*8120*/  @P0 PRMT R0, R0, 0x654, R2 ;  /* 0x0000065400000816 */ /* 0x000fe80000000002 */
[----:B------:R2:W-:Y:S03]  /*8130*/  @P0 SYNCS.ARRIVE.TRANS64.RED.A1T0 RZ, [R0+URZ], RZ ;  /* 0x000000ff00ff09a7 */ /* 0x0005e600081004ff */
.L_x_127:
[----:B------:R-:W-:Y:S01]  /*8140*/  ISETP.NE.AND P2, PT, R78, RZ, PT ;  /* 0x000000ff4e00720c */ /* 0x000fe20003f45270 */
[----:B------:R-:W-:Y:S01]  /*8150*/  UIADD3 UR49, UPT, UPT, UR49, 0x4, URZ ;  /* 0x0000000431317890 */ /* 0x000fe2000fffe0ff */
[----:B------:R-:W-:Y:S01]  /*8160*/  ISETP.NE.AND P0, PT, R80, 0x2, PT ;  /* 0x000000025000780c */ /* 0x000fe20003f05270 */
[----:B-1----:R-:W-:Y:S01]  /*8170*/  IMAD.IADD R14, R29, 0x1, R62 ;  /* 0x000000011d0e7824 */ /* 0x002fe200078e023e */
[----:B------:R-:W-:Y:S01]  /*8180*/  ISETP.NE.AND P1, PT, R31, 0x4, PT ;  /* 0x000000041f00780c */ /* 0x000fe20003f25270 */
[----:B------:R-:W-:Y:S01]  /*8190*/  IMAD.IADD R15, R30, 0x1, R63 ;  /* 0x000000011e0f7824 */ /* 0x000fe200078e023f */
[----:B------:R-:W-:Y:S02]  /*81a0*/  SEL R2, RZ, 0x1, P0 ;  /* 0x00000001ff027807 */ /* 0x000fe40000000000 */
[----:B--2---:R-:W-:Y:S02]  /*81b0*/  SEL R0, RZ, 0x1, P1 ;  /* 0x00000001ff007807 */ /* 0x004fe40000800000 */
[----:B------:R-:W-:Y:S02]  /*81c0*/  LOP3.LUT R72, R72, R2, RZ, 0x3c, !PT ;  /* 0x0000000248487212 */ /* 0x000fe400078e3cff */
[----:B------:R-:W-:Y:S02]  /*81d0*/  LOP3.LUT R73, R73, R0, RZ, 0x3c, !PT ;  /* 0x0000000049497212 */ /* 0x000fe400078e3cff */
[----:B------:R-:W-:Y:S02]  /*81e0*/  @P2 R2UR UR36, R71 ;  /* 0x00000000472422ca */ /* 0x000fe400000e0000 */
[----:B------:R-:W-:Y:S02]  /*81f0*/  SEL R80, R80, RZ, P0 ;  /* 0x000000ff50507207 */ /* 0x000fe40000000000 */
[----:B------:R-:W-:Y:S01]  /*8200*/  SEL R31, R31, RZ, P1 ;  /* 0x000000ff1f1f7207 */ /* 0x000fe20000800000 */
[----:B------:R-:W-:Y:S10]  /*8210*/  @P2 BRA `(.L_x_128) ;  /* 0xffffffcc00082947 */ /* 0x000ff4000383ffff */
[----:B------:R-:W-:-:S09]  /*8220*/  UISETP.NE.AND UP0, UPT, UR50, URZ, UPT ;  /* 0x000000ff3200728c */ /* 0x000fd2000bf05270 */
[----:B------:R-:W-:Y:S05]  /*8230*/  BRA.U !UP0, `(.L_x_129) ;  /* 0x0000000108487547 */ /* 0x000fea000b800000 */
[----:B------:R-:W1:Y:S02]  /*8240*/  LDCU.64 UR4, c[0x0][0x890] ;  /* 0x00011200ff0477ac */ /* 0x000e640008000a00 */
[----:B-1----:R-:W-:-:S04]  /*8250*/  UISETP.NE.U32.AND UP0, UPT, UR4, URZ, UPT ;  /* 0x000000ff0400728c */ /* 0x002fc8000bf05070 */
[----:B------:R-:W-:-:S09]  /*8260*/  UISETP.NE.AND.EX UP0, UPT, UR5, URZ, UPT, UP0 ;  /* 0x000000ff0500728c */ /* 0x000fd2000bf05300 */
[----:B------:R-:W-:Y:S05]  /*8270*/  BRA.U UP0, `(.L_x_130) ;  /* 0x00000001000c7547 */ /* 0x000fea000b800000 */
[----:B------:R-:W-:-:S13]  /*8280*/  FSETP.NEU.AND P0, PT, R35, RZ, PT ;  /* 0x000000ff2300720b */ /* 0x000fda0003f0d000 */
[----:B------:R-:W-:Y:S05]  /*8290*/  @!P0 EXIT ;  /* 0x000000000000894d */ /* 0x000fea0003800000 */
[----:B------:R-:W-:Y:S05]  /*82a0*/  BRA `(.L_x_129) ;  /* 0x00000000002c7947 */ /* 0x000fea0003800000 */
.L_x_130:
[----:B------:R-:W-:Y:S01]  /*82b0*/  ISETP.NE.AND P0, PT, R79, RZ, PT ;  /* 0x000000ff4f00720c */ /* 0x000fe20003f05270 */
[----:B------:R-:W-:-:S12]  /*82c0*/  BSSY.RECONVERGENT B0, `(.L_x_129) ;  /* 0x0000009000007945 */ /* 0x000fd80003800200 */
[----:B------:R-:W-:Y:S05]  /*82d0*/  @P0 BRA `(.L_x_131) ;  /* 0x0000000000140947 */ /* 0x000fea0003800000 */
[----:B------:R-:W1:Y:S02]  /*82e0*/  LDCU.64 UR4, c[0x0][0x888] ;  /* 0x00011100ff0477ac */ /* 0x000e640008000a00 */
[----:B-1----:R-:W-:-:S04]  /*82f0*/  ISETP.NE.U32.AND P0, PT, RZ, UR4, PT ;  /* 0x00000004ff007c0c */ /* 0x002fc8000bf05070 */
[----:B------:R-:W-:-:S13]  /*8300*/  ISETP.NE.AND.EX P0, PT, RZ, UR5, PT, P0 ;  /* 0x00000005ff007c0c */ /* 0x000fda000bf05300 */
[----:B------:R-:W-:Y:S05]  /*8310*/  @!P0 EXIT ;  /* 0x000000000000894d */ /* 0x000fea0003800000 */
[----:B------:R-:W-:Y:S05]  /*8320*/  BRA `(.L_x_132) ;  /* 0x0000000000087947 */ /* 0x000fea0003800000 */
.L_x_131:
[----:B------:R-:W-:-:S13]  /*8330*/  FSETP.NEU.AND P0, PT, R35, RZ, PT ;  /* 0x000000ff2300720b */ /* 0x000fda0003f0d000 */
[----:B------:R-:W-:Y:S05]  /*8340*/  @!P0 EXIT ;  /* 0x000000000000894d */ /* 0x000fea0003800000 */
.L_x_132:
[----:B------:R-:W-:Y:S05]  /*8350*/  BSYNC.RECONVERGENT B0 ;  /* 0x0000000000007941 */ /* 0x000fea0003800200 */
.L_x_129:
[----:B------:R-:W-:Y:S01]  /*8360*/  ULEA UR4, UR51, UR48, 0x3 ;  /* 0x0000003033047291 */ /* 0x000fe2000f8e18ff */
[----:B------:R-:W-:-:S04]  /*8370*/  DEPBAR.LE SB0, 0x0 ;  /* 0x000080000000791a */ /* 0x000fc80000000000 */
[----:B------:R-:W-:-:S04]  /*8380*/  UIADD3 UR4, UPT, UPT, UR4, 0x80, URZ ;  /* 0x0000008004047890 */ /* 0x000fc8000fffe0ff */
[----:B------:R-:W-:-:S09]  /*8390*/  UPRMT UR4, UR37, 0x654, UR4 ;  /* 0x0000065425047896 */ /* 0x000fd20008000004 */
[----:B------:R-:W-:Y:S01]  /*83a0*/  SYNCS.ARRIVE.TRANS64.RED.A1T0 RZ, [UR4], RZ ;  /* 0x000000ffffff79a7 */ /* 0x000fe20008100404 */
[----:B------:R-:W-:Y:S05]  /*83b0*/  EXIT ;  /* 0x000000000000794d */ /* 0x000fea0003800000 */
.L_x_19:
[----:B--2---:R2:W1:Y:S02]  /*83c0*/  SYNCS.PHASECHK.TRANS64.TRYWAIT P0, [R2+URZ+0x120], R3 ;  /* 0x00012003020075a7 */ /* 0x00446400080011ff */
[----:B-1----:R-:W-:Y:S05]  /*83d0*/  @!P0 NANOSLEEP.SYNCS 0x989680 ;  /* 0x009896800000895d */ /* 0x002fea0003900000 */
[----:B------:R-:W1:Y:S02]  /*83e0*/  @!P0 SYNCS.PHASECHK.TRANS64 P0, [R2+URZ+0x120], R3 ;  /* 0x00012003020085a7 */ /* 0x000e6400080010ff */
[----:B-1----:R-:W-:Y:S05]  /*83f0*/  @!P0 BRA `(.L_x_19) ;  /* 0xfffffffc00f08947 */ /* 0x002fea000383ffff */
[----:B------:R-:W-:Y:S05]  /*8400*/  BRA `(.L_x_133) ;  /* 0xffffff9000847947 */ /* 0x000fea000383ffff */
.L_x_22:
[----:B-1----:R-:W-:-:S07]  /*8410*/  MOV R2, UR33 ;  /* 0x0000002100027c02 */ /* 0x002fce0008000f00 */
.L_x_134:
[----:B-1----:R1:W2:Y:S02]  /*8420*/  SYNCS.PHASECHK.TRANS64.TRYWAIT P0, [R2+URZ+0x30], R4 ;  /* 0x00003004020075a7 */ /* 0x0022a400080011ff */
[----:B--2---:R-:W-:Y:S05]  /*8430*/  @!P0 NANOSLEEP.SYNCS 0x989680 ;  /* 0x009896800000895d */ /* 0x004fea0003900000 */
[----:B------:R-:W2:Y:S02]  /*8440*/  @!P0 SYNCS.PHASECHK.TRANS64 P0, [R2+URZ+0x30], R4 ;  /* 0x00003004020085a7 */ /* 0x000ea400080010ff */
[----:B--2---:R-:W-:Y:S05]  /*8450*/  @!P0 BRA `(.L_x_134) ;  /* 0xfffffffc00f08947 */ /* 0x004fea000383ffff */
[----:B------:R-:W-:Y:S05]  /*8460*/  BRA `(.L_x_21) ;  /* 0xffffff9000d47947 */ /* 0x000fea000383ffff */
.L_x_28:
[----:B-1----:R-:W-:-:S07]  /*8470*/  MOV R2, UR17 ;  /* 0x0000001100027c02 */ /* 0x002fce0008000f00 */
.L_x_135:
[----:B-1----:R1:W2:Y:S02]  /*8480*/  SYNCS.PHASECHK.TRANS64.TRYWAIT P0, [R2+URZ+0x30], R4 ;  /* 0x00003004020075a7 */ /* 0x0022a400080011ff */
[----:B--2---:R-:W-:Y:S05]  /*8490*/  @!P0 NANOSLEEP.SYNCS 0x989680 ;  /* 0x009896800000895d */ /* 0x004fea0003900000 */
[----:B------:R-:W2:Y:S02]  /*84a0*/  @!P0 SYNCS.PHASECHK.TRANS64 P0, [R2+URZ+0x30], R4 ;  /* 0x00003004020085a7 */ /* 0x000ea400080010ff */
[----:B--2---:R-:W-:Y:S05]  /*84b0*/  @!P0 BRA `(.L_x_135) ;  /* 0xfffffffc00f08947 */ /* 0x004fea000383ffff */
[----:B------:R-:W-:Y:S05]  /*84c0*/  BRA `(.L_x_27) ;  /* 0xffffff94007c7947 */ /* 0x000fea000383ffff */
.L_x_32:
[----:B-1----:R1:W2:Y:S02]  /*84d0*/  SYNCS.PHASECHK.TRANS64.TRYWAIT P0, [R2+URZ+0xb0], R3 ;  /* 0x0000b003020075a7 */ /* 0x0022a400080011ff */
[----:B--2---:R-:W-:Y:S05]  /*84e0*/  @!P0 NANOSLEEP.SYNCS 0x989680 ;  /* 0x009896800000895d */ /* 0x004fea0003900000 */
[----:B------:R-:W2:Y:S02]  /*84f0*/  @!P0 SYNCS.PHASECHK.TRANS64 P0, [R2+URZ+0xb0], R3 ;  /* 0x0000b003020085a7 */ /* 0x000ea400080010ff */
[----:B--2---:R-:W-:Y:S05]  /*8500*/  @!P0 BRA `(.L_x_32) ;  /* 0xfffffffc00f08947 */ /* 0x004fea000383ffff */
[----:B------:R-:W-:Y:S05]  /*8510*/  BRA `(.L_x_136) ;  /* 0xffffff98000c7947 */ /* 0x000fea000383ffff */
.L_x_36:
[----:B----4-:R-:W-:-:S07]  /*8520*/  MOV R0, UR5 ;  /* 0x0000000500007c02 */ /* 0x010fce0008000f00 */
.L_x_137:
[----:B-1----:R1:W2:Y:S02]  /*8530*/  SYNCS.PHASECHK.TRANS64.TRYWAIT P0, [R0+URZ], R2 ;  /* 0x00000002000075a7 */ /* 0x0022a400080011ff */
[----:B--2---:R-:W-:Y:S05]  /*8540*/  @!P0 NANOSLEEP.SYNCS 0x989680 ;  /* 0x009896800000895d */ /* 0x004fea0003900000 */
[----:B------:R-:W2:Y:S02]  /*8550*/  @!P0 SYNCS.PHASECHK.TRANS64 P0, [R0+URZ], R2 ;  /* 0x00000002000085a7 */ /* 0x000ea400080010ff */
[----:B--2---:R-:W-:Y:S05]  /*8560*/  @!P0 BRA `(.L_x_137) ;  /* 0xfffffffc00f08947 */ /* 0x004fea000383ffff */
[----:B------:R-:W-:Y:S05]  /*8570*/  BRA `(.L_x_138) ;  /* 0xffffff9c007c7947 */ /* 0x000fea000383ffff */
.L_x_37:
[----:B----4-:R-:W-:-:S07]  /*8580*/  MOV R0, UR5 ;  /* 0x0000000500007c02 */ /* 0x010fce0008000f00 */
.L_x_139:
[----:B-1----:R1:W2:Y:S02]  /*8590*/  SYNCS.PHASECHK.TRANS64.TRYWAIT P0, [R0+URZ], R3 ;  /* 0x00000003000075a7 */ /* 0x0022a400080011ff */
[----:B--2---:R-:W-:Y:S05]  /*85a0*/  @!P0 NANOSLEEP.SYNCS 0x989680 ;  /* 0x009896800000895d */ /* 0x004fea0003900000 */
[----:B------:R-:W2:Y:S02]  /*85b0*/  @!P0 SYNCS.PHASECHK.TRANS64 P0, [R0+URZ], R3 ;  /* 0x00000003000085a7 */ /* 0x000ea400080010ff */
[----:B--2---:R-:W-:Y:S05]  /*85c0*/  @!P0 BRA `(.L_x_139) ;  /* 0xfffffffc00f08947 */ /* 0x004fea000383ffff */
[----:B------:R-:W-:Y:S05]  /*85d0*/  BRA `(.L_x_140) ;  /* 0xffffff9c00887947 */ /* 0x000fea000383ffff */
.L_x_38:
[----:B----4-:R-:W-:-:S07]  /*85e0*/  MOV R0, UR5 ;  /* 0x0000000500007c02 */ /* 0x010fce0008000f00 */
.L_x_141:
[----:B-1----:R1:W2:Y:S02]  /*85f0*/  SYNCS.PHASECHK.TRANS64.TRYWAIT P0, [R0+URZ], R3 ;  /* 0x00000003000075a7 */ /* 0x0022a400080011ff */
[----:B--2---:R-:W-:Y:S05]  /*8600*/  @!P0 NANOSLEEP.SYNCS 0x989680 ;  /* 0x009896800000895d */ /* 0x004fea0003900000 */
[----:B------:R-:W2:Y:S02]  /*8610*/  @!P0 SYNCS.PHASECHK.TRANS64 P0, [R0+URZ], R3 ;  /* 0x00000003000085a7 */ /* 0x000ea400080010ff */
[----:B--2---:R-:W-:Y:S05]  /*8620*/  @!P0 BRA `(.L_x_141) ;  /* 0xfffffffc00f08947 */ /* 0x004fea000383ffff */
[----:B------:R-:W-:Y:S05]  /*8630*/  BRA `(.L_x_142) ;  /* 0xffffff9c00947947 */ /* 0x000fea000383ffff */
.L_x_39:
[----:B----4-:R-:W-:-:S07]  /*8640*/  MOV R0, UR5 ;  /* 0x0000000500007c02 */ /* 0x010fce0008000f00 */
.L_x_143:
[----:B-1----:R1:W2:Y:S02]  /*8650*/  SYNCS.PHASECHK.TRANS64.TRYWAIT P0, [R0+URZ], R3 ;  /* 0x00000003000075a7 */ /* 0x0022a400080011ff */
[----:B--2---:R-:W-:Y:S05]  /*8660*/  @!P0 NANOSLEEP.SYNCS 0x989680 ;  /* 0x009896800000895d */ /* 0x004fea0003900000 */
[----:B------:R-:W2:Y:S02]  /*8670*/  @!P0 SYNCS.PHASECHK.TRANS64 P0, [R0+URZ], R3 ;  /* 0x00000003000085a7 */ /* 0x000ea400080010ff */
[----:B--2---:R-:W-:Y:S05]  /*8680*/  @!P0 BRA `(.L_x_143) ;  /* 0xfffffffc00f08947 */ /* 0x004fea000383ffff */
[----:B------:R-:W-:Y:S05]  /*8690*/  BRA `(.L_x_144) ;  /* 0xffffff9c00a07947 */ /* 0x000fea000383ffff */
.L_x_40:
[----:B----4-:R-:W-:-:S07]  /*86a0*/  MOV R0, UR5 ;  /* 0x0000000500007c02 */ /* 0x010fce0008000f00 */
.L_x_145:
[----:B-1----:R1:W2:Y:S02]  /*86b0*/  SYNCS.PHASECHK.TRANS64.TRYWAIT P0, [R0+URZ], R3 ;  /* 0x00000003000075a7 */ /* 0x0022a400080011ff */
[----:B--2---:R-:W-:Y:S05]  /*86c0*/  @!P0 NANOSLEEP.SYNCS 0x989680 ;  /* 0x009896800000895d */ /* 0x004fea0003900000 */
[----:B------:R-:W2:Y:S02]  /*86d0*/  @!P0 SYNCS.PHASECHK.TRANS64 P0, [R0+URZ], R3 ;  /* 0x00000003000085a7 */ /* 0x000ea400080010ff */
[----:B--2---:R-:W-:Y:S05]  /*86e0*/  @!P0 BRA `(.L_x_145) ;  /* 0xfffffffc00f08947 */ /* 0x004fea000383ffff */
[----:B------:R-:W-:Y:S05]  /*86f0*/  BRA `(.L_x_146) ;  /* 0xffffff9c00ac7947 */ /* 0x000fea000383ffff */
.L_x_43:
[----:B-1----:R1:W2:Y:S02]  /*8700*/  SYNCS.PHASECHK.TRANS64.TRYWAIT P0, [R0+URZ+0x110], R4 ;  /* 0x00011004000075a7 */ /* 0x0022a400080011ff */
[----:B--2---:R-:W-:Y:S05]  /*8710*/  @!P0 NANOSLEEP.SYNCS 0x989680 ;  /* 0x009896800000895d */ /* 0x004fea0003900000 */
[----:B------:R-:W2:Y:S02]  /*8720*/  @!P0 SYNCS.PHASECHK.TRANS64 P0, [R0+URZ+0x110], R4 ;  /* 0x00011004000085a7 */ /* 0x000ea400080010ff */
[----:B--2---:R-:W-:Y:S05]  /*8730*/  @!P0 BRA `(.L_x_43) ;  /* 0xfffffffc00f08947 */ /* 0x004fea000383ffff */
[----:B------:R-:W-:Y:S05]  /*8740*/  BRA `(.L_x_147) ;  /* 0xffffffa000087947 */ /* 0x000fea000383ffff */
.L_x_44:
[----:B------:R-:W-:-:S07]  /*8750*/  MOV R0, UR5 ;  /* 0x0000000500007c02 */ /* 0x000fce0008000f00 */
.L_x_148:
[----:B-1----:R1:W2:Y:S02]  /*8760*/  SYNCS.PHASECHK.TRANS64.TRYWAIT P0, [R0+URZ+0xc0], R5 ;  /* 0x0000c005000075a7 */ /* 0x0022a400080011ff */
[----:B--2---:R-:W-:Y:S05]  /*8770*/  @!P0 NANOSLEEP.SYNCS 0x989680 ;  /* 0x009896800000895d */ /* 0x004fea0003900000 */
[----:B------:R-:W2:Y:S02]  /*8780*/  @!P0 SYNCS.PHASECHK.TRANS64 P0, [R0+URZ+0xc0], R5 ;  /* 0x0000c005000085a7 */ /* 0x000ea400080010ff */
[----:B--2---:R-:W-:Y:S05]  /*8790*/  @!P0 BRA `(.L_x_148) ;  /* 0xfffffffc00f08947 */ /* 0x004fea000383ffff */
[----:B------:R-:W-:Y:S05]  /*87a0*/  BRA `(.L_x_149) ;  /* 0xffffffa000187947 */ /* 0x000fea000383ffff */
.L_x_45:
[----:B-1----:R1:W2:Y:S02]  /*87b0*/  SYNCS.PHASECHK.TRANS64.TRYWAIT P1, [R0+URZ+0xb0], R4 ;  /* 0x0000b004000075a7 */ /* 0x0022a400080211ff */
[----:B--2---:R-:W-:Y:S05]  /*87c0*/  @!P1 NANOSLEEP.SYNCS 0x989680 ;  /* 0x009896800000995d */ /* 0x004fea0003900000 */
[----:B------:R-:W2:Y:S02]  /*87d0*/  @!P1 SYNCS.PHASECHK.TRANS64 P1, [R0+URZ+0xb0], R4 ;  /* 0x0000b004000095a7 */ /* 0x000ea400080210ff */
[----:B--2---:R-:W-:Y:S05]  /*87e0*/  @!P1 BRA `(.L_x_45) ;  /* 0xfffffffc00f09947 */ /* 0x004fea000383ffff */
[----:B------:R-:W-:Y:S05]  /*87f0*/  BRA `(.L_x_150) ;  /* 0xffffffa000487947 */ /* 0x000fea000383ffff */
.L_x_48:
[----:B------:R-:W-:-:S07]  /*8800*/  MOV R0, UR5 ;  /* 0x0000000500007c02 */ /* 0x000fce0008000f00 */
.L_x_151:
[----:B-1----:R1:W2:Y:S02]  /*8810*/  SYNCS.PHASECHK.TRANS64.TRYWAIT P0, [R0+URZ+0xc0], R2 ;  /* 0x0000c002000075a7 */ /* 0x0022a400080011ff */
[----:B--2---:R-:W-:Y:S05]  /*8820*/  @!P0 NANOSLEEP.SYNCS 0x989680 ;  /* 0x009896800000895d */ /* 0x004fea0003900000 */
[----:B------:R-:W2:Y:S02]  /*8830*/  @!P0 SYNCS.PHASECHK.TRANS64 P0, [R0+URZ+0xc0], R2 ;  /* 0x0000c002000085a7 */ /* 0x000ea400080010ff */
[----:B--2---:R-:W-:Y:S05]  /*8840*/  @!P0 BRA `(.L_x_151) ;  /* 0xfffffffc00f08947 */ /* 0x004fea000383ffff */
[----:B------:R-:W-:Y:S05]  /*8850*/  BRA `(.L_x_47) ;  /* 0xffffffa0009c7947 */ /* 0x000fea000383ffff */
.L_x_55:
[----:B-1----:R1:W2:Y:S02]  /*8860*/  SYNCS.PHASECHK.TRANS64.TRYWAIT P1, [R0+URZ+0xb0], R2 ;  /* 0x0000b002000075a7 */ /* 0x0022a400080211ff */
[----:B--2---:R-:W-:Y:S05]  /*8870*/  @!P1 NANOSLEEP.SYNCS 0x989680 ;  /* 0x009896800000995d */ /* 0x004fea0003900000 */
[----:B------:R-:W2:Y:S02]  /*8880*/  @!P1 SYNCS.PHASECHK.TRANS64 P1, [R0+URZ+0xb0], R2 ;  /* 0x0000b002000095a7 */ /* 0x000ea400080210ff */
[----:B--2---:R-:W-:Y:S05]  /*8890*/  @!P1 BRA `(.L_x_55) ;  /* 0xfffffffc00f09947 */ /* 0x004fea000383ffff */
[----:B------:R-:W-:Y:S05]  /*88a0*/  BRA `(.L_x_152) ;  /* 0xffffffa8000c7947 */ /* 0x000fea000383ffff */
.L_x_56:
[----:B------:R-:W-:-:S07]  /*88b0*/  MOV R2, UR7 ;  /* 0x0000000700027c02 */ /* 0x000fce0008000f00 */
.L_x_153:
[----:B-1----:R1:W2:Y:S02]  /*88c0*/  SYNCS.PHASECHK.TRANS64.TRYWAIT P0, [R2+URZ+0xf0], R0 ;  /* 0x0000f000020075a7 */ /* 0x0022a400080011ff */
[----:B--2---:R-:W-:Y:S05]  /*88d0*/  @!P0 NANOSLEEP.SYNCS 0x989680 ;  /* 0x009896800000895d */ /* 0x004fea0003900000 */
[----:B------:R-:W2:Y:S02]  /*88e0*/  @!P0 SYNCS.PHASECHK.TRANS64 P0, [R2+URZ+0xf0], R0 ;  /* 0x0000f000020085a7 */ /* 0x000ea400080010ff */
[----:B--2---:R-:W-:Y:S05]  /*88f0*/  @!P0 BRA `(.L_x_153) ;  /* 0xfffffffc00f08947 */ /* 0x004fea000383ffff */
[----:B------:R-:W-:Y:S05]  /*8900*/  BRA `(.L_x_154) ;  /* 0xffffffa8005c7947 */ /* 0x000fea000383ffff */
.L_x_59:
[----:B------:R-:W-:Y:S07]  /*8910*/  MOV R0, UR6 ;  /* 0x0000000600007c02 */ /* 0x000fee0008000f00 */
.L_x_155:
[----:B-1----:R1:W2:Y:S02]  /*8920*/  SYNCS.PHASECHK.TRANS64.TRYWAIT P0, [R0+URZ], R2 ;  /* 0x00000002000075a7 */ /* 0x0022a400080011ff */
[----:B--2---:R-:W-:Y:S05]  /*8930*/  @!P0 NANOSLEEP.SYNCS 0x989680 ;  /* 0x009896800000895d */ /* 0x004fea0003900000 */
[----:B------:R-:W2:Y:S02]  /*8940*/  @!P0 SYNCS.PHASECHK.TRANS64 P0, [R0+URZ], R2 ;  /* 0x00000002000085a7 */ /* 0x000ea400080010ff */
[----:B--2---:R-:W-:Y:S05]  /*8950*/  @!P0 BRA `(.L_x_155) ;  /* 0xfffffffc00f08947 */ /* 0x004fea000383ffff */
[----:B------:R-:W-:Y:S05]  /*8960*/  BRA `(.L_x_58) ;  /* 0xffffffa800787947 */ /* 0x000fea000383ffff */
.L_x_62:
[----:B------:R-:W-:-:S07]  /*8970*/  MOV R0, UR6 ;  /* 0x0000000600007c02 */ /* 0x000fce0008000f00 */
.L_x_156:
[----:B--2---:R2:W4:Y:S02]  /*8980*/  SYNCS.PHASECHK.TRANS64.TRYWAIT P0, [R0+URZ], R2 ;  /* 0x00000002000075a7 */ /* 0x00452400080011ff */
[----:B----4-:R-:W-:Y:S05]  /*8990*/  @!P0 NANOSLEEP.SYNCS 0x989680 ;  /* 0x009896800000895d */ /* 0x010fea0003900000 */
[----:B------:R-:W4:Y:S02]  /*89a0*/  @!P0 SYNCS.PHASECHK.TRANS64 P0, [R0+URZ], R2 ;  /* 0x00000002000085a7 */ /* 0x000f2400080010ff */
[----:B----4-:R-:W-:Y:S05]  /*89b0*/  @!P0 BRA `(.L_x_156) ;  /* 0xfffffffc00f08947 */ /* 0x010fea000383ffff */
[----:B------:R-:W-:Y:S05]  /*89c0*/  BRA `(.L_x_157) ;  /* 0xffffffac00547947 */ /* 0x000fea000383ffff */
.L_x_63:
[----:B------:R-:W-:-:S07]  /*89d0*/  MOV R0, UR6 ;  /* 0x0000000600007c02 */ /* 0x000fce0008000f00 */
.L_x_158:
[----:B-1----:R1:W2:Y:S02]  /*89e0*/  SYNCS.PHASECHK.TRANS64.TRYWAIT P0, [R0+URZ], R3 ;  /* 0x00000003000075a7 */ /* 0x0022a400080011ff */
[----:B--2---:R-:W-:Y:S05]  /*89f0*/  @!P0 NANOSLEEP.SYNCS 0x989680 ;  /* 0x009896800000895d */ /* 0x004fea0003900000 */
[----:B------:R-:W2:Y:S02]  /*8a00*/  @!P0 SYNCS.PHASECHK.TRANS64 P0, [R0+URZ], R3 ;  /* 0x00000003000085a7 */ /* 0x000ea400080010ff */
[----:B--2---:R-:W-:Y:S05]  /*8a10*/  @!P0 BRA `(.L_x_158) ;  /* 0xfffffffc00f08947 */ /* 0x004fea000383ffff */
[----:B------:R-:W-:Y:S05]  /*8a20*/  BRA `(.L_x_159) ;  /* 0xffffffac00607947 */ /* 0x000fea000383ffff */
.L_x_64:
[----:B------:R-:W-:-:S07]  /*8a30*/  MOV R0, UR6 ;  /* 0x0000000600007c02 */ /* 0x000fce0008000f00 */
.L_x_160:
[----:B-1----:R1:W2:Y:S02]  /*8a40*/  SYNCS.PHASECHK.TRANS64.TRYWAIT P0, [R0+URZ], R3 ;  /* 0x00000003000075a7 */ /* 0x0022a400080011ff */
[----:B--2---:R-:W-:Y:S05]  /*8a50*/  @!P0 NANOSLEEP.SYNCS 0x989680 ;  /* 0x009896800000895d */ /* 0x004fea0003900000 */
[----:B------:R-:W2:Y:S02]  /*8a60*/  @!P0 SYNCS.PHASECHK.TRANS64 P0, [R0+URZ], R3 ;  /* 0x00000003000085a7 */ /* 0x000ea400080010ff */
[----:B--2---:R-:W-:Y:S05]  /*8a70*/  @!P0 BRA `(.L_x_160) ;  /* 0xfffffffc00f08947 */ /* 0x004fea000383ffff */
[----:B------:R-:W-:Y:S05]  /*8a80*/  BRA `(.L_x_161) ;  /* 0xffffffac006c7947 */ /* 0x000fea000383ffff */
.L_x_65:
[----:B-1----:R-:W-:-:S07]  /*8a90*/  MOV R0, UR7 ;  /* 0x0000000700007c02 */ /* 0x002fce0008000f00 */
.L_x_162:
[----:B-1----:R1:W2:Y:S02]  /*8aa0*/  SYNCS.PHASECHK.TRANS64.TRYWAIT P0, [R0+URZ], R2 ;  /* 0x00000002000075a7 */ /* 0x0022a400080011ff */
[----:B--2---:R-:W-:Y:S05]  /*8ab0*/  @!P0 NANOSLEEP.SYNCS 0x989680 ;  /* 0x009896800000895d */ /* 0x004fea0003900000 */
[----:B------:R-:W2:Y:S02]  /*8ac0*/  @!P0 SYNCS.PHASECHK.TRANS64 P0, [R0+URZ], R2 ;  /* 0x00000002000085a7 */ /* 0x000ea400080010ff */
[----:B--2---:R-:W-:Y:S05]  /*8ad0*/  @!P0 BRA `(.L_x_162) ;  /* 0xfffffffc00f08947 */ /* 0x004fea000383ffff */
[----:B------:R-:W-:Y:S05]  /*8ae0*/  BRA `(.L_x_163) ;  /* 0xffffffac00787947 */ /* 0x000fea000383ffff */
.L_x_70:
[----:B--2---:R2:W3:Y:S02]  /*8af0*/  SYNCS.PHASECHK.TRANS64.TRYWAIT P0, [R0+URZ+0xb0], R2 ;  /* 0x0000b002000075a7 */ /* 0x0044e400080011ff */
[----:B---3--:R-:W-:Y:S05]  /*8b00*/  @!P0 NANOSLEEP.SYNCS 0x989680 ;  /* 0x009896800000895d */ /* 0x008fea0003900000 */
[----:B------:R-:W3:Y:S02]  /*8b10*/  @!P0 SYNCS.PHASECHK.TRANS64 P0, [R0+URZ+0xb0], R2 ;  /* 0x0000b002000085a7 */ /* 0x000ee400080010ff */
[----:B---3--:R-:W-:Y:S05]  /*8b20*/  @!P0 BRA `(.L_x_70) ;  /* 0xfffffffc00f08947 */ /* 0x008fea000383ffff */
[----:B------:R-:W-:Y:S05]  /*8b30*/  BRA `(.L_x_164) ;  /* 0xffffffb000807947 */ /* 0x000fea000383ffff */
.L_x_73:
[----:B------:R-:W-:Y:S07]  /*8b40*/  MOV R0, UR7 ;  /* 0x0000000700007c02 */ /* 0x000fee0008000f00 */
.L_x_165:
[----:B--2---:R2:W3:Y:S02]  /*8b50*/  SYNCS.PHASECHK.TRANS64.TRYWAIT P0, [R0+URZ+0xa8], R2 ;  /* 0x0000a802000075a7 */ /* 0x0044e400080011ff */
[----:B---3--:R-:W-:Y:S05]  /*8b60*/  @!P0 NANOSLEEP.SYNCS 0x989680 ;  /* 0x009896800000895d */ /* 0x008fea0003900000 */
[----:B------:R-:W3:Y:S02]  /*8b70*/  @!P0 SYNCS.PHASECHK.TRANS64 P0, [R0+URZ+0xa8], R2 ;  /* 0x0000a802000085a7 */ /* 0x000ee400080010ff */
[----:B---3--:R-:W-:Y:S05]  /*8b80*/  @!P0 BRA `(.L_x_165) ;  /* 0xfffffffc00f08947 */ /* 0x008fea000383ffff */
[----:B------:R-:W-:Y:S05]  /*8b90*/  BRA `(.L_x_72) ;  /* 0xffffffb400607947 */ /* 0x000fea000383ffff */
.L_x_76:
[----:B------:R-:W-:Y:S07]  /*8ba0*/  MOV R0, UR7 ;  /* 0x0000000700007c02 */ /* 0x000fee0008000f00 */
.L_x_166:
[----:B-1----:R1:W2:Y:S02]  /*8bb0*/  SYNCS.PHASECHK.TRANS64.TRYWAIT P0, [R0+URZ+0x80], R14 ;  /* 0x0000800e000075a7 */ /* 0x0022a400080011ff */
[----:B--2---:R-:W-:Y:S05]  /*8bc0*/  @!P0 NANOSLEEP.SYNCS 0x989680 ;  /* 0x009896800000895d */ /* 0x004fea0003900000 */
[----:B------:R-:W2:Y:S02]  /*8bd0*/  @!P0 SYNCS.PHASECHK.TRANS64 P0, [R0+URZ+0x80], R14 ;  /* 0x0000800e000085a7 */ /* 0x000ea400080010ff */
[----:B--2---:R-:W-:Y:S05]  /*8be0*/  @!P0 BRA `(.L_x_166) ;  /* 0xfffffffc00f08947 */ /* 0x004fea000383ffff */
[----:B------:R-:W-:Y:S05]  /*8bf0*/  BRA `(.L_x_167) ;  /* 0xffffffb400d87947 */ /* 0x000fea000383ffff */
.L_x_77:
[----:B------:R-:W-:Y:S07]  /*8c00*/  MOV R0, UR7 ;  /* 0x0000000700007c02 */ /* 0x000fee0008000f00 */
.L_x_168:
[----:B-1----:R1:W2:Y:S02]  /*8c10*/  SYNCS.PHASECHK.TRANS64.TRYWAIT P0, [R0+URZ+0x88], R14 ;  /* 0x0000880e000075a7 */ /* 0x0022a400080011ff */
[----:B--2---:R-:W-:Y:S05]  /*8c20*/  @!P0 NANOSLEEP.SYNCS 0x989680 ;  /* 0x009896800000895d */ /* 0x004fea0003900000 */
[----:B------:R-:W2:Y:S02]  /*8c30*/  @!P0 SYNCS.PHASECHK.TRANS64 P0, [R0+URZ+0x88], R14 ;  /* 0x0000880e000085a7 */ /* 0x000ea400080010ff */
[----:B--2---:R-:W-:Y:S05]  /*8c40*/  @!P0 BRA `(.L_x_168) ;  /* 0xfffffffc00f08947 */ /* 0x004fea000383ffff */
[----:B------:R-:W-:Y:S05]  /*8c50*/  BRA `(.L_x_169) ;  /* 0xffffffb800107947 */ /* 0x000fea000383ffff */
.L_x_78:
[----:B------:R-:W-:Y:S07]  /*8c60*/  MOV R0, UR7 ;  /* 0x0000000700007c02 */ /* 0x000fee0008000f00 */
.L_x_170:
[----:B-1----:R1:W2:Y:S02]  /*8c70*/  SYNCS.PHASECHK.TRANS64.TRYWAIT P0, [R0+URZ+0x90], R14 ;  /* 0x0000900e000075a7 */ /* 0x0022a400080011ff */
[----:B--2---:R-:W-:Y:S05]  /*8c80*/  @!P0 NANOSLEEP.SYNCS 0x989680 ;  /* 0x009896800000895d */ /* 0x004fea0003900000 */
[----:B------:R-:W2:Y:S02]  /*8c90*/  @!P0 SYNCS.PHASECHK.TRANS64 P0, [R0+URZ+0x90], R14 ;  /* 0x0000900e000085a7 */ /* 0x000ea400080010ff */
[----:B--2---:R-:W-:Y:S05]  /*8ca0*/  @!P0 BRA `(.L_x_170) ;  /* 0xfffffffc00f08947 */ /* 0x004fea000383ffff */
[----:B------:R-:W-:Y:S05]  /*8cb0*/  BRA `(.L_x_171) ;  /* 0xffffffb800547947 */ /* 0x000fea000383ffff */
.L_x_79:
[----:B------:R-:W-:Y:S07]  /*8cc0*/  MOV R0, UR7 ;  /* 0x0000000700007c02 */ /* 0x000fee0008000f00 */
.L_x_172:
[----:B-1----:R1:W2:Y:S02]  /*8cd0*/  SYNCS.PHASECHK.TRANS64.TRYWAIT P0, [R0+URZ+0x98], R14 ;  /* 0x0000980e000075a7 */ /* 0x0022a400080011ff */
[----:B--2---:R-:W-:Y:S05]  /*8ce0*/  @!P0 NANOSLEEP.SYNCS 0x989680 ;  /* 0x009896800000895d */ /* 0x004fea0003900000 */
[----:B------:R-:W2:Y:S02]  /*8cf0*/  @!P0 SYNCS.PHASECHK.TRANS64 P0, [R0+URZ+0x98], R14 ;  /* 0x0000980e000085a7 */ /* 0x000ea400080010ff */
[----:B--2---:R-:W-:Y:S05]  /*8d00*/  @!P0 BRA `(.L_x_172) ;  /* 0xfffffffc00f08947 */ /* 0x004fea000383ffff */
[----:B------:R-:W-:Y:S05]  /*8d10*/  BRA `(.L_x_173) ;  /* 0xffffffb800d87947 */ /* 0x000fea000383ffff */
.L_x_81:
[----:B------:R-:W-:-:S07]  /*8d20*/  MOV R0, UR7 ;  /* 0x0000000700007c02 */ /* 0x000fce0008000f00 */
.L_x_174:
[----:B-1----:R1:W3:Y:S02]  /*8d30*/  SYNCS.PHASECHK.TRANS64.TRYWAIT P0, [R0+URZ+0x80], R2 ;  /* 0x00008002000075a7 */ /* 0x0022e400080011ff */
[----:B---3--:R-:W-:Y:S05]  /*8d40*/  @!P0 NANOSLEEP.SYNCS 0x989680 ;  /* 0x009896800000895d */ /* 0x008fea0003900000 */
[----:B------:R-:W3:Y:S02]  /*8d50*/  @!P0 SYNCS.PHASECHK.TRANS64 P0, [R0+URZ+0x80], R2 ;  /* 0x00008002000085a7 */ /* 0x000ee400080010ff */
[----:B---3--:R-:W-:Y:S05]  /*8d60*/  @!P0 BRA `(.L_x_174) ;  /* 0xfffffffc00f08947 */ /* 0x008fea000383ffff */
[----:B------:R-:W-:Y:S05]  /*8d70*/  BRA `(.L_x_175) ;  /* 0xffffffbc00487947 */ /* 0x000fea000383ffff */
.L_x_82:
[----:B-1----:R-:W-:-:S07]  /*8d80*/  MOV R0, UR7 ;  /* 0x0000000700007c02 */ /* 0x002fce0008000f00 */
.L_x_176:
[----:B-1----:R1:W3:Y:S02]  /*8d90*/  SYNCS.PHASECHK.TRANS64.TRYWAIT P0, [R0+URZ+0x88], R2 ;  /* 0x00008802000075a7 */ /* 0x0022e400080011ff */
[----:B---3--:R-:W-:Y:S05]  /*8da0*/  @!P0 NANOSLEEP.SYNCS 0x989680 ;  /* 0x009896800000895d */ /* 0x008fea0003900000 */
[----:B------:R-:W3:Y:S02]  /*8db0*/  @!P0 SYNCS.PHASECHK.TRANS64 P0, [R0+URZ+0x88], R2 ;  /* 0x00008802000085a7 */ /* 0x000ee400080010ff */
[----:B---3--:R-:W-:Y:S05]  /*8dc0*/  @!P0 BRA `(.L_x_176) ;  /* 0xfffffffc00f08947 */ /* 0x008fea000383ffff */
[----:B------:R-:W-:Y:S05]  /*8dd0*/  BRA `(.L_x_177) ;  /* 0xffffffbc00387947 */ /* 0x000fea000383ffff */
.L_x_83:
[----:B-1----:R-:W-:-:S07]  /*8de0*/  MOV R0, UR7 ;  /* 0x0000000700007c02 */ /* 0x002fce0008000f00 */
.L_x_178:
[----:B-1----:R1:W3:Y:S02]  /*8df0*/  SYNCS.PHASECHK.TRANS64.TRYWAIT P0, [R0+URZ+0x90], R2 ;  /* 0x00009002000075a7 */ /* 0x0022e400080011ff */
[----:B---3--:R-:W-:Y:S05]  /*8e00*/  @!P0 NANOSLEEP.SYNCS 0x989680 ;  /* 0x009896800000895d */ /* 0x008fea0003900000 */
[----:B------:R-:W3:Y:S02]  /*8e10*/  @!P0 SYNCS.PHASECHK.TRANS64 P0, [R0+URZ+0x90], R2 ;  /* 0x00009002000085a7 */ /* 0x000ee400080010ff */
[----:B---3--:R-:W-:Y:S05]  /*8e20*/  @!P0 BRA `(.L_x_178) ;  /* 0xfffffffc00f08947 */ /* 0x008fea000383ffff */
[----:B------:R-:W-:Y:S05]  /*8e30*/  BRA `(.L_x_179) ;  /* 0xffffffbc00287947 */ /* 0x000fea000383ffff */
.L_x_85:
[----:B--2---:R2:W4:Y:S02]  /*8e40*/  SYNCS.PHASECHK.TRANS64.TRYWAIT P0, [R0+URZ+0xb0], R2 ;  /* 0x0000b002000075a7 */ /* 0x00452400080011ff */
[----:B----4-:R-:W-:Y:S05]  /*8e50*/  @!P0 NANOSLEEP.SYNCS 0x989680 ;  /* 0x009896800000895d */ /* 0x010fea0003900000 */
[----:B------:R-:W4:Y:S02]  /*8e60*/  @!P0 SYNCS.PHASECHK.TRANS64 P0, [R0+URZ+0xb0], R2 ;  /* 0x0000b002000085a7 */ /* 0x000f2400080010ff */
[----:B----4-:R-:W-:Y:S05]  /*8e70*/  @!P0 BRA `(.L_x_85) ;  /* 0xfffffffc00f08947 */ /* 0x010fea000383ffff */
[----:B------:R-:W-:Y:S05]  /*8e80*/  BRA `(.L_x_180) ;  /* 0xffffffc000007947 */ /* 0x000fea000383ffff */
.L_x_96:
[----:B-1----:R-:W-:Y:S04]  /*8e90*/  MOV R0, UR48 ;  /* 0x0000003000007c02 */ /* 0x002fe80008000f00 */
[----:B------:R1:W3:Y:S03]  /*8ea0*/  SYNCS.PHASECHK.TRANS64.TRYWAIT P1, [R0+URZ+0x60], R3 ;  /* 0x00006003000075a7 */ /* 0x0002e600080211ff */
[----:B---3--:R-:W-:Y:S05]  /*8eb0*/  @!P1 NANOSLEEP.SYNCS 0x989680 ;  /* 0x009896800000995d */ /* 0x008fea0003900000 */
[----:B------:R-:W3:Y:S02]  /*8ec0*/  @!P1 SYNCS.PHASECHK.TRANS64 P1, [R0+URZ+0x60], R3 ;  /* 0x00006003000095a7 */ /* 0x000ee400080210ff */
[----:B---3--:R-:W-:Y:S05]  /*8ed0*/  @!P1 BRA `(.L_x_96) ;  /* 0xfffffffc00ec9947 */ /* 0x008fea000383ffff */
[----:B------:R-:W-:Y:S05]  /*8ee0*/  BRA `(.L_x_95) ;  /* 0xffffffcc00387947 */ /* 0x000fea000383ffff */
.L_x_98:
[----:B-1----:R1:W2:Y:S02]  /*8ef0*/  SYNCS.PHASECHK.TRANS64.TRYWAIT P0, [R84+URZ+0xd0], R2 ;  /* 0x0000d002540075a7 */ /* 0x0022a400080011ff */
[----:B--2---:R-:W-:Y:S05]  /*8f00*/  @!P0 NANOSLEEP.SYNCS 0x989680 ;  /* 0x009896800000895d */ /* 0x004fea0003900000 */
[----:B------:R-:W2:Y:S02]  /*8f10*/  @!P0 SYNCS.PHASECHK.TRANS64 P0, [R84+URZ+0xd0], R2 ;  /* 0x0000d002540085a7 */ /* 0x000ea400080010ff */
[----:B--2---:R-:W-:Y:S05]  /*8f20*/  @!P0 BRA `(.L_x_98) ;  /* 0xfffffffc00f08947 */ /* 0x004fea000383ffff */
[----:B------:R-:W-:Y:S05]  /*8f30*/  BRA `(.L_x_97) ;  /* 0xffffffcc00647947 */ /* 0x000fea000383ffff */
.L_x_107:
[----:B-1----:R1:W2:Y:S02]  /*8f40*/  SYNCS.PHASECHK.TRANS64.TRYWAIT P0, [R2+URZ+0x60], R0 ;  /* 0x00006000020075a7 */ /* 0x0022a400080011ff */
[----:B--2---:R-:W-:Y:S05]  /*8f50*/  @!P0 NANOSLEEP.SYNCS 0x989680 ;  /* 0x009896800000895d */ /* 0x004fea0003900000 */
[----:B------:R-:W2:Y:S02]  /*8f60*/  @!P0 SYNCS.PHASECHK.TRANS64 P0, [R2+URZ+0x60], R0 ;  /* 0x00006000020085a7 */ /* 0x000ea400080010ff */
[----:B--2---:R-:W-:Y:S05]  /*8f70*/  @!P0 BRA `(.L_x_107) ;  /* 0xfffffffc00f08947 */ /* 0x004fea000383ffff */
[----:B------:R-:W-:Y:S05]  /*8f80*/  BRA `(.L_x_106) ;  /* 0xffffffd400887947 */ /* 0x000fea000383ffff */
.L_x_115:
[----:B-1----:R1:W2:Y:S02]  /*8f90*/  SYNCS.PHASECHK.TRANS64.TRYWAIT P0, [R0+URZ+0x60], R5 ;  /* 0x00006005000075a7 */ /* 0x0022a400080011ff */
[----:B--2---:R-:W-:Y:S05]  /*8fa0*/  @!P0 NANOSLEEP.SYNCS 0x989680 ;  /* 0x009896800000895d */ /* 0x004fea0003900000 */
[----:B------:R-:W2:Y:S02]  /*8fb0*/  @!P0 SYNCS.PHASECHK.TRANS64 P0, [R0+URZ+0x60], R5 ;  /* 0x00006005000085a7 */ /* 0x000ea400080010ff */
[----:B--2---:R-:W-:Y:S05]  /*8fc0*/  @!P0 BRA `(.L_x_115) ;  /* 0xfffffffc00f08947 */ /* 0x004fea000383ffff */
[----:B------:R-:W-:Y:S05]  /*8fd0*/  BRA `(.L_x_114) ;  /* 0xffffffdc00cc7947 */ /* 0x000fea000383ffff */
.L_x_123:
[----:B--2---:R2:W3:Y:S02]  /*8fe0*/  SYNCS.PHASECHK.TRANS64.TRYWAIT P0, [R2+URZ+0x60], R0 ;  /* 0x00006000020075a7 */ /* 0x0044e400080011ff */
[----:B---3--:R-:W-:Y:S05]  /*8ff0*/  @!P0 NANOSLEEP.SYNCS 0x989680 ;  /* 0x009896800000895d */ /* 0x008fea0003900000 */
[----:B------:R-:W3:Y:S02]  /*9000*/  @!P0 SYNCS.PHASECHK.TRANS64 P0, [R2+URZ+0x60], R0 ;  /* 0x00006000020085a7 */ /* 0x000ee400080010ff */
[----:B---3--:R-:W-:Y:S05]  /*9010*/  @!P0 BRA `(.L_x_123) ;  /* 0xfffffffc00f08947 */ /* 0x008fea000383ffff */
[----:B------:R-:W-:Y:S05]  /*9020*/  BRA `(.L_x_122) ;  /* 0xffffffe800107947 */ /* 0x000fea000383ffff */
        .weak           $__internal_0_$__cuda_sm10x_tcgen05_guardrail_trap_col_being_dealloced_not_returned_by_alloc
        .type           $__internal_0_$__cuda_sm10x_tcgen05_guardrail_trap_col_being_dealloced_not_returned_by_alloc,@function
        .size           $__internal_0_$__cuda_sm10x_tcgen05_guardrail_trap_col_being_dealloced_not_returned_by_alloc,($__internal_1_$__cuda_sm10x_tcgen05_guardrail_trap_phase_invalid_during_alloc - $__internal_0_$__cuda_sm10x_tcgen05_guardrail_trap_col_being_dealloced_not_returned_by_alloc)
$__internal_0_$__cuda_sm10x_tcgen05_guardrail_trap_col_being_dealloced_not_returned_by_alloc:
[----:B------:R-:W-:Y:S05]  /*9030*/  BPT.TRAP 0x1 ;  /* 0x000000040000795c */ /* 0x000fea0000300000 */
[----:B------:R-:W-:-:S04]  /*9040*/  HFMA2 R3, -RZ, RZ, 0, 0 ;  /* 0x00000000ff037431 */ /* 0x000fc800000001ff */
[----:B------:R-:W-:Y:S05]  /*9050*/  RET.REL.NODEC R2 `(_ZN7cutlass13device_kernelINS_4gemm6kernel13GemmUniversalIN4cute5tupleIJiiiiEEENS1_10collective13CollectiveMmaINS1_35MainloopSm100TmaUmmaWarpSpecializedILi6ELi2ELi4ENS5_IJNS4_1CILi1EEESB_SB_EEEEENS5_IJNSA_ILi64EEENSA_ILi128EEENSA_ILi32EEEEEENS_10tfloat32_tENS5_IJlSB_lEEESI_SJ_NS4_8TiledMMAINS4_8MMA_AtomIJNS4_17SM100_MMA_TF32_SSISI_SI_fLi64ELi128ELNS4_4UMMA5MajorE0ELSO_0ELNSN_7ScaleInE0ELSP_0EEEEEENS4_6LayoutISC_NS5_IJNSA_ILi0EEEST_ST_EEEEENS5_IJNS4_10UnderscoreESW_SW_EEEEENS4_13SM90_TMA_LOADENS4_14ComposedLayoutINS4_7SwizzleILi3ELi4ELi3EEENS4_18smem_ptr_flag_bitsILi32EEENSS_INS5_IJNSA_ILi8EEESG_EEENS5_IJSG_SB_EEEEEEEvNS4_8identityESZ_S19_vS1A_EENS_8epilogue10collective18CollectiveEpilogueINS1C_23Sm100TmaWarpSpecializedILi4ELi2ELi16ELb1ELb0EEEJSH_NS5_IJNSS_ISE_SB_EENSS_ISG_SB_EEEEESI_SJ_SI_SJ_NS1C_6fusion15FusionCallbacksIS1G_NS1K_17LinearCombinationISI_fSI_fLNS_15FloatRoundStyleE2EEESH_S1J_JEEENS4_5SM1004TMEM4LOAD26SM100_TMEM_LOAD_16dp128b8xESZ_S19_NS4_17SM75_U32x4_LDSM_NENS4_14SM90_TMA_STOREES19_NS4_17SM90_U32x4_STSM_NENS4_39AutoVectorizingCopyWithAssumedAlignmentILi128EEEEEEvvEEEEvNT_6ParamsE) ;  /* 0xffffff6c02e87950 */ /* 0x000fea0003c3ffff */
        .weak           $__internal_1_$__cuda_sm10x_tcgen05_guardrail_trap_phase_invalid_during_alloc
        .type           $__internal_1_$__cuda_sm10x_tcgen05_guardrail_trap_phase_invalid_during_alloc,@function
        .size           $__internal_1_$__cuda_sm10x_tcgen05_guardrail_trap_phase_invalid_during_alloc,($__internal_2_$__cuda_sm10x_tcgen05_guardrail_trap_unallocated_columns_being_dealloced - $__internal_1_$__cuda_sm10x_tcgen05_guardrail_trap_phase_invalid_during_alloc)
$__internal_1_$__cuda_sm10x_tcgen05_guardrail_trap_phase_invalid_during_alloc:
[----:B------:R-:W-:Y:S05]  /*9060*/  BPT.TRAP 0x1 ;  /* 0x000000040000795c */ /* 0x000fea0000300000 */
[----:B------:R-:W-:-:S04]  /*9070*/  MOV R3, 0x0 ;  /* 0x0000000000037802 */ /* 0x000fc80000000f00 */
[----:B------:R-:W-:Y:S05]  /*9080*/  RET.REL.NODEC R2 `(_ZN7cutlass13device_kernelINS_4gemm6kernel13GemmUniversalIN4cute5tupleIJiiiiEEENS1_10collective13CollectiveMmaINS1_35MainloopSm100TmaUmmaWarpSpecializedILi6ELi2ELi4ENS5_IJNS4_1CILi1EEESB_SB_EEEEENS5_IJNSA_ILi64EEENSA_ILi128EEENSA_ILi32EEEEEENS_10tfloat32_tENS5_IJlSB_lEEESI_SJ_NS4_8TiledMMAINS4_8MMA_AtomIJNS4_17SM100_MMA_TF32_SSISI_SI_fLi64ELi128ELNS4_4UMMA5MajorE0ELSO_0ELNSN_7ScaleInE0ELSP_0EEEEEENS4_6LayoutISC_NS5_IJNSA_ILi0EEEST_ST_EEEEENS5_IJNS4_10UnderscoreESW_SW_EEEEENS4_13SM90_TMA_LOADENS4_14ComposedLayoutINS4_7SwizzleILi3ELi4ELi3EEENS4_18smem_ptr_flag_bitsILi32EEENSS_INS5_IJNSA_ILi8EEESG_EEENS5_IJSG_SB_EEEEEEEvNS4_8identityESZ_S19_vS1A_EENS_8epilogue10collective18CollectiveEpilogueINS1C_23Sm100TmaWarpSpecializedILi4ELi2ELi16ELb1ELb0EEEJSH_NS5_IJNSS_ISE_SB_EENSS_ISG_SB_EEEEESI_SJ_SI_SJ_NS1C_6fusion15FusionCallbacksIS1G_NS1K_17LinearCombinationISI_fSI_fLNS_15FloatRoundStyleE2EEESH_S1J_JEEENS4_5SM1004TMEM4LOAD26SM100_TMEM_LOAD_16dp128b8xESZ_S19_NS4_17SM75_U32x4_LDSM_NENS4_14SM90_TMA_STOREES19_NS4_17SM90_U32x4_STSM_NENS4_39AutoVectorizingCopyWithAssumedAlignmentILi128EEEEEEvvEEEEvNT_6ParamsE) ;  /* 0xffffff6c02dc7950 */ /* 0x000fea0003c3ffff */
        .weak           $__internal_2_$__cuda_sm10x_tcgen05_guardrail_trap_unallocated_columns_being_dealloced
        .type           $__internal_2_$__cuda_sm10x_tcgen05_guardrail_trap_unallocated_columns_being_dealloced,@function
        .size           $__internal_2_$__cuda_sm10x_tcgen05_guardrail_trap_unallocated_columns_being_dealloced,(.L_x_182 - $__internal_2_$__cuda_sm10x_tcgen05_guardrail_trap_unallocated_columns_being_dealloced)
$__internal_2_$__cuda_sm10x_tcgen05_guardrail_trap_unallocated_columns_being_dealloced:
[----:B------:R-:W-:Y:S05]  /*9090*/  BPT.TRAP 0x1 ;  /* 0x000000040000795c */ /* 0x000fea0000300000 */
[----:B------:R-:W-:-:S04]  /*90a0*/  HFMA2 R3, -RZ, RZ, 0, 0 ;  /* 0x00000000ff037431 */ /* 0x000fc800000001ff */
[----:B------:R-:W-:Y:S05]  /*90b0*/  RET.REL.NODEC R2 `(_ZN7cutlass13device_kernelINS_4gemm6kernel13GemmUniversalIN4cute5tupleIJiiiiEEENS1_10collective13CollectiveMmaINS1_35MainloopSm100TmaUmmaWarpSpecializedILi6ELi2ELi4ENS5_IJNS4_1CILi1EEESB_SB_EEEEENS5_IJNSA_ILi64EEENSA_ILi128EEENSA_ILi32EEEEEENS_10tfloat32_tENS5_IJlSB_lEEESI_SJ_NS4_8TiledMMAINS4_8MMA_AtomIJNS4_17SM100_MMA_TF32_SSISI_SI_fLi64ELi128ELNS4_4UMMA5MajorE0ELSO_0ELNSN_7ScaleInE0ELSP_0EEEEEENS4_6LayoutISC_NS5_IJNSA_ILi0EEEST_ST_EEEEENS5_IJNS4_10UnderscoreESW_SW_EEEEENS4_13SM90_TMA_LOADENS4_14ComposedLayoutINS4_7SwizzleILi3ELi4ELi3EEENS4_18smem_ptr_flag_bitsILi32EEENSS_INS5_IJNSA_ILi8EEESG_EEENS5_IJSG_SB_EEEEEEEvNS4_8identityESZ_S19_vS1A_EENS_8epilogue10collective18CollectiveEpilogueINS1C_23Sm100TmaWarpSpecializedILi4ELi2ELi16ELb1ELb0EEEJSH_NS5_IJNSS_ISE_SB_EENSS_ISG_SB_EEEEESI_SJ_SI_SJ_NS1C_6fusion15FusionCallbacksIS1G_NS1K_17LinearCombinationISI_fSI_fLNS_15FloatRoundStyleE2EEESH_S1J_JEEENS4_5SM1004TMEM4LOAD26SM100_TMEM_LOAD_16dp128b8xESZ_S19_NS4_17SM75_U32x4_LDSM_NENS4_14SM90_TMA_STOREES19_NS4_17SM90_U32x4_STSM_NENS4_39AutoVectorizingCopyWithAssumedAlignmentILi128EEEEEEvvEEEEvNT_6ParamsE) ;  /* 0xffffff6c02d07950 */ /* 0x000fea0003c3ffff */
.L_x_181:
[----:B------:R-:W-:-:S00]  /*90c0*/  BRA `(.L_x_181) ;  /* 0xfffffffc00fc7947 */ /* 0x000fc0000383ffff */
[----:B------:R-:W-:-:S00]  /*90d0*/  NOP ;  /* 0x0000000000007918 */ /* 0x000fc00000000000 */
        /* <DEDUP_REMOVED lines=10> */
.L_x_182:


//--------------------- .nv.global.init           --------------------------
	.section	.nv.global.init,"aw",@progbits
.nv.global.init:
	.type		$str$27,@object
	.size		$str$27,($str$28 - $str$27)
$str$27:
        /*0000*/ 	.byte	0x28, 0x61, 0x64, 0x64, 0x72, 0x65, 0x73, 0x73, 0x20, 0x26, 0x20, 0x6d, 0x61, 0x73, 0x6b, 0x29
        /*0010*/ 	.byte	0x20, 0x3d, 0x3d, 0x20, 0x30, 0x00
	.type		$str$28,@object
	.size		$str$28,($str$26 - $str$28)
$str$28:
        /*0016*/ 	.byte	0x2f, 0x74, 0x6d, 0x70, 0x2f, 0x63, 0x75, 0x74, 0x6c, 0x61, 0x73, 0x73, 0x5f, 0x73, 0x77, 0x65
        /*0026*/ 	.byte	0x65, 0x70, 0x5f, 0x73, 0x72, 0x63, 0x2f, 0x69, 0x6e, 0x63, 0x6c, 0x75, 0x64, 0x65, 0x2f, 0x63
        /*0036*/ 	.byte	0x75, 0x74, 0x65, 0x2f, 0x70, 0x6f, 0x69, 0x6e, 0x74, 0x65, 0x72, 0x5f, 0x66, 0x6c, 0x61, 0x67
        /*0046*/ 	.byte	0x67, 0x65, 0x64, 0x2e, 0x68, 0x70, 0x70, 0x00
	.type		$str$26,@object
	.size		$str$26,($str$25 - $str$26)
$str$26:
        /*004e*/ 	.byte	0x2f, 0x74, 0x6d, 0x70, 0x2f, 0x63, 0x75, 0x74, 0x6c, 0x61, 0x73, 0x73, 0x5f, 0x73, 0x77, 0x65
        /*005e*/ 	.byte	0x65, 0x70, 0x5f, 0x73, 0x72, 0x63, 0x2f, 0x69, 0x6e, 0x63, 0x6c, 0x75, 0x64, 0x65, 0x2f, 0x63
        /*006e*/ 	.byte	0x75, 0x74, 0x65, 0x2f, 0x61, 0x74, 0x6f, 0x6d, 0x2f, 0x63, 0x6f, 0x70, 0x79, 0x5f, 0x74, 0x72
        /*007e*/ 	.byte	0x61, 0x69, 0x74, 0x73, 0x5f, 0x73, 0x6d, 0x31, 0x30, 0x30, 0x2e, 0x68, 0x70, 0x70, 0x00
	.type		$str$25,@object
	.size		$str$25,(__unnamed_1 - $str$25)
$str$25:
        /*008d*/ 	.byte	0x28, 0x28, 0x75, 0x69, 0x6e, 0x74, 0x33, 0x32, 0x5f, 0x74, 0x28, 0x74, 0x68, 0x72, 0x65, 0x61
        /*009d*/ 	.byte	0x64, 0x49, 0x64, 0x78, 0x2e, 0x78, 0x29, 0x20, 0x2f, 0x20, 0x33, 0x32, 0x29, 0x20, 0x25, 0x20
        /*00ad*/ 	.byte	0x34, 0x29, 0x20, 0x3d, 0x3d, 0x20, 0x28, 0x28, 0x28, 0x74, 0x6d, 0x65, 0x6d, 0x5f, 0x61, 0x64
        /*00bd*/ 	.byte	0x64, 0x72, 0x20, 0x3e, 0x3e, 0x20, 0x31, 0x36, 0x29, 0x20, 0x2f, 0x20, 0x33, 0x32, 0x29, 0x20
        /*00cd*/ 	.byte	0x25, 0x20, 0x34, 0x29, 0x00
	.type		__unnamed_1,@object
	.size		__unnamed_1,(__unnamed_2 - __unnamed_1)
__unnamed_1:
        /*00d2*/ 	.byte	0x61, 0x75, 0x74, 0x6f, 0x20, 0x63, 0x75, 0x74, 0x65, 0x3a, 0x3a, 0x61, 0x73, 0x5f, 0x70, 0x6f
        /* <DEDUP_REMOVED lines=24> */
        /*0262*/ 	.byte	0x30, 0x34, 0x38, 0x3e, 0x3e, 0x3e, 0x3e, 0x5d, 0x00
	.type		__unnamed_2,@object
	.size		__unnamed_2,(.L_2 - __unnamed_2)
__unnamed_2:
        /* <DEDUP_REMOVED lines=45> */
        /*053b*/ 	.byte	0x3e, 0x3e, 0x3e, 0x5d, 0x00
.L_2:


//--------------------- .nv.shared._ZN7cutlass13device_kernelINS_4gemm6kernel13GemmUniversalIN4cute5tupleIJiiiiEEENS1_10collective13CollectiveMmaINS1_35MainloopSm100TmaUmmaWarpSpecializedILi6ELi2ELi4ENS5_IJNS4_1CILi1EEESB_SB_EEEEENS5_IJNSA_ILi64EEENSA_ILi128EEENSA_ILi32EEEEEENS_10tfloat32_tENS5_IJlSB_lEEESI_SJ_NS4_8TiledMMAINS4_8MMA_AtomIJNS4_17SM100_MMA_TF32_SSISI_SI_fLi64ELi128ELNS4_4UMMA5MajorE0ELSO_0ELNSN_7ScaleInE0ELSP_0EEEEEENS4_6LayoutISC_NS5_IJNSA_ILi0EEEST_ST_EEEEENS5_IJNS4_10UnderscoreESW_SW_EEEEENS4_13SM90_TMA_LOADENS4_14ComposedLayoutINS4_7SwizzleILi3ELi4ELi3EEENS4_18smem_ptr_flag_bitsILi32EEENSS_INS5_IJNSA_ILi8EEESG_EEENS5_IJSG_SB_EEEEEEEvNS4_8identityESZ_S19_vS1A_EENS_8epilogue10collective18CollectiveEpilogueINS1C_23Sm100TmaWarpSpecializedILi4ELi2ELi16ELb1ELb0EEEJSH_NS5_IJNSS_ISE_SB_EENSS_ISG_SB_EEEEESI_SJ_SI_SJ_NS1C_6fusion15FusionCallbacksIS1G_NS1K_17LinearCombinationISI_fSI_fLNS_15FloatRoundStyleE2EEESH_S1J_JEEENS4_5SM1004TMEM4LOAD26SM100_TMEM_LOAD_16dp128b8xESZ_S19_NS4_17SM75_U32x4_LDSM_NENS4_14SM90_TMA_STOREES19_NS4_17SM90_U32x4_STSM_NENS4_39AutoVectorizingCopyWithAssumedAlignmentILi128EEEEEEvvEEEEvNT_6ParamsE --------------------------
	.section	.nv.shared._ZN7cutlass13device_kernelINS_4gemm6kernel13GemmUniversalIN4cute5tupleIJiiiiEEENS1_10collective13CollectiveMmaINS1_35MainloopSm100TmaUmmaWarpSpecializedILi6ELi2ELi4ENS5_IJNS4_1CILi1EEESB_SB_EEEEENS5_IJNSA_ILi64EEENSA_ILi128EEENSA_ILi32EEEEEENS_10tfloat32_tENS5_IJlSB_lEEESI_SJ_NS4_8TiledMMAINS4_8MMA_AtomIJNS4_17SM100_MMA_TF32_SSISI_SI_fLi64ELi128ELNS4_4UMMA5MajorE0ELSO_0ELNSN_7ScaleInE0ELSP_0EEEEEENS4_6LayoutISC_NS5_IJNSA_ILi0EEEST_ST_EEEEENS5_IJNS4_10UnderscoreESW_SW_EEEEENS4_13SM90_TMA_LOADENS4_14ComposedLayoutINS4_7SwizzleILi3ELi4ELi3EEENS4_18smem_ptr_flag_bitsILi32EEENSS_INS5_IJNSA_ILi8EEESG_EEENS5_IJSG_SB_EEEEEEEvNS4_8identityESZ_S19_vS1A_EENS_8epilogue10collective18CollectiveEpilogueINS1C_23Sm100TmaWarpSpecializedILi4ELi2ELi16ELb1ELb0EEEJSH_NS5_IJNSS_ISE_SB_EENSS_ISG_SB_EEEEESI_SJ_SI_SJ_NS1C_6fusion15FusionCallbacksIS1G_NS1K_17LinearCombinationISI_fSI_fLNS_15FloatRoundStyleE2EEESH_S1J_JEEENS4_5SM1004TMEM4LOAD26SM100_TMEM_LOAD_16dp128b8xESZ_S19_NS4_17SM75_U32x4_LDSM_NENS4_14SM90_TMA_STOREES19_NS4_17SM90_U32x4_STSM_NENS4_39AutoVectorizingCopyWithAssumedAlignmentILi128EEEEEEvvEEEEvNT_6ParamsE,"aw",@nobits
	.sectionflags	@""
	.align	16
	.zero		1024


//--------------------- .nv.shared.reserved.0     --------------------------
	.section	.nv.shared.reserved.0,"aw",@nobits
	.weak		__nv_reservedSMEM_offset_0_alias
	.size		__nv_reservedSMEM_offset_0_alias, 0, 64
	.other		__nv_reservedSMEM_offset_0_alias,@"STO_CUDA_RESERVED_SHARED STV_DEFAULT"
__nv_reservedSMEM_offset_0_alias:
	.zero		0
.nv.shared.reserved.0:
	.zero		64
	.weak		__nv_reservedSMEM_tcgen05_partition
	.type		__nv_reservedSMEM_tcgen05_partition,@object
	.size		__nv_reservedSMEM_tcgen05_partition,(.L_0 - __nv_reservedSMEM_tcgen05_partition)
__nv_reservedSMEM_tcgen05_partition:
	.zero		32
.L_0:


//--------------------- .nv.global                --------------------------
	.section	.nv.global,"aw",@nobits
.nv.global:
	.type		_ZN40_INTERNAL_e9265f1c_4_k_cu_0d72c903_261654cute1_E,@object
	.size		_ZN40_INTERNAL_e9265f1c_4_k_cu_0d72c903_261654cute1_E,(_ZN40_INTERNAL_e9265f1c_4_k_cu_0d72c903_261654cuda3std3__45__cpo6cbeginE - _ZN40_INTERNAL_e9265f1c_4_k_cu_0d72c903_261654cute1_E)
_ZN40_INTERNAL_e9265f1c_4_k_cu_0d72c903_261654cute1_E:
	.zero		1
	.type		_ZN40_INTERNAL_e9265f1c_4_k_cu_0d72c903_261654cuda3std3__45__cpo6cbeginE,@object
	.size		_ZN40_INTERNAL_e9265f1c_4_k_cu_0d72c903_261654cuda3std3__45__cpo6cbeginE,(_ZN40_INTERNAL_e9265f1c_4_k_cu_0d72c903_261654cuda3std3__48in_placeE - _ZN40_INTERNAL_e9265f1c_4_k_cu_0d72c903_261654cuda3std3__45__cpo6cbeginE)
_ZN40_INTERNAL_e9265f1c_4_k_cu_0d72c903_261654cuda3std3__45__cpo6cbeginE:
	.zero		1
	.type		_ZN40_INTERNAL_e9265f1c_4_k_cu_0d72c903_261654cuda3std3__48in_placeE,@object
	.size		_ZN40_INTERNAL_e9265f1c_4_k_cu_0d72c903_261654cuda3std3__48in_placeE,(_ZN40_INTERNAL_e9265f1c_4_k_cu_0d72c903_261654cuda3std6ranges3__45__cpo9iter_moveE - _ZN40_INTERNAL_e9265f1c_4_k_cu_0d72c903_261654cuda3std3__48in_placeE)
_ZN40_INTERNAL_e9265f1c_4_k_cu_0d72c903_261654cuda3std3__48in_placeE:
	.zero		1
	.type		_ZN40_INTERNAL_e9265f1c_4_k_cu_0d72c903_261654cuda3std6ranges3__45__cpo9iter_moveE,@object
	.size		_ZN40_INTERNAL_e9265f1c_4_k_cu_0d72c903_261654cuda3std6ranges3__45__cpo9iter_moveE,(_ZN40_INTERNAL_e9265f1c_4_k_cu_0d72c903_261654cuda3std3__45__cpo5beginE - _ZN40_INTERNAL_e9265f1c_4_k_cu_0d72c903_261654cuda3std6ranges3__45__cpo9iter_moveE)
_ZN40_INTERNAL_e9265f1c_4_k_cu_0d72c903_261654cuda3std6ranges3__45__cpo9iter_moveE:
	.zero		1
	.type		_ZN40_INTERNAL_e9265f1c_4_k_cu_0d72c903_261654cuda3std3__45__cpo5beginE,@object
	.size		_ZN40_INTERNAL_e9265f1c_4_k_cu_0d72c903_261654cuda3std3__45__cpo5beginE,(_ZN40_INTERNAL_e9265f1c_4_k_cu_0d72c903_261654cuda3std3__442_GLOBAL__N__e9265f1c_4_k_cu_0d72c903_261656ignoreE - _ZN40_INTERNAL_e9265f1c_4_k_cu_0d72c903_261654cuda3std3__45__cpo5beginE)
_ZN40_INTERNAL_e9265f1c_4_k_cu_0d72c903_261654cuda3std3__45__cpo5beginE:
	.zero		1
	.type		_ZN40_INTERNAL_e9265f1c_4_k_cu_0d72c903_261654cuda3std3__442_GLOBAL__N__e9265f1c_4_k_cu_0d72c903_261656ignoreE,@object
	.size		_ZN40_INTERNAL_e9265f1c_4_k_cu_0d72c903_261654cuda3std3__442_GLOBAL__N__e9265f1c_4_k_cu_0d72c903_261656ignoreE,(_ZN40_INTERNAL_e9265f1c_4_k_cu_0d72c903_261654cute7productE - _ZN40_INTERNAL_e9265f1c_4_k_cu_0d72c903_261654cuda3std3__442_GLOBAL__N__e9265f1c_4_k_cu_0d72c903_261656ignoreE)
_ZN40_INTERNAL_e9265f1c_4_k_cu_0d72c903_261654cuda3std3__442_GLOBAL__N__e9265f1c_4_k_cu_0d72c903_261656ignoreE:
	.zero		1
	.type		_ZN40_INTERNAL_e9265f1c_4_k_cu_0d72c903_261654cute7productE,@object
	.size		_ZN40_INTERNAL_e9265f1c_4_k_cu_0d72c903_261654cute7productE,(_ZN40_INTERNAL_e9265f1c_4_k_cu_0d72c903_261654cuda3std3__45__cpo3endE - _ZN40_INTERNAL_e9265f1c_4_k_cu_0d72c903_261654cute7productE)
_ZN40_INTERNAL_e9265f1c_4_k_cu_0d72c903_261654cute7productE:
	.zero		1
	.type		_ZN40_INTERNAL_e9265f1c_4_k_cu_0d72c903_261654cuda3std3__45__cpo3endE,@object
	.size		_ZN40_INTERNAL_e9265f1c_4_k_cu_0d72c903_261654cuda3std3__45__cpo3endE,(_ZN40_INTERNAL_e9265f1c_4_k_cu_0d72c903_261654cuda3std3__419piecewise_constructE - _ZN40_INTERNAL_e9265f1c_4_k_cu_0d72c903_261654cuda3std3__45__cpo3endE)
_ZN40_INTERNAL_e9265f1c_4_k_cu_0d72c903_261654cuda3std3__45__cpo3endE:
	.zero		1
	.type		_ZN40_INTERNAL_e9265f1c_4_k_cu_0d72c903_261654cuda3std3__419piecewise_constructE,@object
	.size		_ZN40_INTERNAL_e9265f1c_4_k_cu_0d72c903_261654cuda3std3__419piecewise_constructE,(_ZN40_INTERNAL_e9265f1c_4_k_cu_0d72c903_261654cuda3std3__45__cpo4cendE - _ZN40_INTERNAL_e9265f1c_4_k_cu_0d72c903_261654cuda3std3__419piecewise_constructE)
_ZN40_INTERNAL_e9265f1c_4_k_cu_0d72c903_261654cuda3std3__419piecewise_constructE:
	.zero		1
	.type		_ZN40_INTERNAL_e9265f1c_4_k_cu_0d72c903_261654cuda3std3__45__cpo4cendE,@object
	.size		_ZN40_INTERNAL_e9265f1c_4_k_cu_0d72c903_261654cuda3std3__45__cpo4cendE,(_ZN40_INTERNAL_e9265f1c_4_k_cu_0d72c903_261654cuda3std6ranges3__45__cpo4swapE - _ZN40_INTERNAL_e9265f1c_4_k_cu_0d72c903_261654cuda3std3__45__cpo4cendE)
_ZN40_INTERNAL_e9265f1c_4_k_cu_0d72c903_261654cuda3std3__45__cpo4cendE:
	.zero		1
	.type		_ZN40_INTERNAL_e9265f1c_4_k_cu_0d72c903_261654cuda3std6ranges3__45__cpo4swapE,@object
	.size		_ZN40_INTERNAL_e9265f1c_4_k_cu_0d72c903_261654cuda3std6ranges3__45__cpo4swapE,(.L_10 - _ZN40_INTERNAL_e9265f1c_4_k_cu_0d72c903_261654cuda3std6ranges3__45__cpo4swapE)
_ZN40_INTERNAL_e9265f1c_4_k_cu_0d72c903_261654cuda3std6ranges3__45__cpo4swapE:
	.zero		1
.L_10:


//--------------------- .nv.constant0._ZN7cutlass13device_kernelINS_4gemm6kernel13GemmUniversalIN4cute5tupleIJiiiiEEENS1_10collective13CollectiveMmaINS1_35MainloopSm100TmaUmmaWarpSpecializedILi6ELi2ELi4ENS5_IJNS4_1CILi1EEESB_SB_EEEEENS5_IJNSA_ILi64EEENSA_ILi128EEENSA_ILi32EEEEEENS_10tfloat32_tENS5_IJlSB_lEEESI_SJ_NS4_8TiledMMAINS4_8MMA_AtomIJNS4_17SM100_MMA_TF32_SSISI_SI_fLi64ELi128ELNS4_4UMMA5MajorE0ELSO_0ELNSN_7ScaleInE0ELSP_0EEEEEENS4_6LayoutISC_NS5_IJNSA_ILi0EEEST_ST_EEEEENS5_IJNS4_10UnderscoreESW_SW_EEEEENS4_13SM90_TMA_LOADENS4_14ComposedLayoutINS4_7SwizzleILi3ELi4ELi3EEENS4_18smem_ptr_flag_bitsILi32EEENSS_INS5_IJNSA_ILi8EEESG_EEENS5_IJSG_SB_EEEEEEEvNS4_8identityESZ_S19_vS1A_EENS_8epilogue10collective18CollectiveEpilogueINS1C_23Sm100TmaWarpSpecializedILi4ELi2ELi16ELb1ELb0EEEJSH_NS5_IJNSS_ISE_SB_EENSS_ISG_SB_EEEEESI_SJ_SI_SJ_NS1C_6fusion15FusionCallbacksIS1G_NS1K_17LinearCombinationISI_fSI_fLNS_15FloatRoundStyleE2EEESH_S1J_JEEENS4_5SM1004TMEM4LOAD26SM100_TMEM_LOAD_16dp128b8xESZ_S19_NS4_17SM75_U32x4_LDSM_NENS4_14SM90_TMA_STOREES19_NS4_17SM90_U32x4_STSM_NENS4_39AutoVectorizingCopyWithAssumedAlignmentILi128EEEEEEvvEEEEvNT_6ParamsE --------------------------
	.section	.nv.constant0._ZN7cutlass13device_kernelINS_4gemm6kernel13GemmUniversalIN4cute5tupleIJiiiiEEENS1_10collective13CollectiveMmaINS1_35MainloopSm100TmaUmmaWarpSpecializedILi6ELi2ELi4ENS5_IJNS4_1CILi1EEESB_SB_EEEEENS5_IJNSA_ILi64EEENSA_ILi128EEENSA_ILi32EEEEEENS_10tfloat32_tENS5_IJlSB_lEEESI_SJ_NS4_8TiledMMAINS4_8MMA_AtomIJNS4_17SM100_MMA_TF32_SSISI_SI_fLi64ELi128ELNS4_4UMMA5MajorE0ELSO_0ELNSN_7ScaleInE0ELSP_0EEEEEENS4_6LayoutISC_NS5_IJNSA_ILi0EEEST_ST_EEEEENS5_IJNS4_10UnderscoreESW_SW_EEEEENS4_13SM90_TMA_LOADENS4_14ComposedLayoutINS4_7SwizzleILi3ELi4ELi3EEENS4_18smem_ptr_flag_bitsILi32EEENSS_INS5_IJNSA_ILi8EEESG_EEENS5_IJSG_SB_EEEEEEEvNS4_8identityESZ_S19_vS1A_EENS_8epilogue10collective18CollectiveEpilogueINS1C_23Sm100TmaWarpSpecializedILi4ELi2ELi16ELb1ELb0EEEJSH_NS5_IJNSS_ISE_SB_EENSS_ISG_SB_EEEEESI_SJ_SI_SJ_NS1C_6fusion15FusionCallbacksIS1G_NS1K_17LinearCombinationISI_fSI_fLNS_15FloatRoundStyleE2EEESH_S1J_JEEENS4_5SM1004TMEM4LOAD26SM100_TMEM_LOAD_16dp128b8xESZ_S19_NS4_17SM75_U32x4_LDSM_NENS4_14SM90_TMA_STOREES19_NS4_17SM90_U32x4_STSM_NENS4_39AutoVectorizingCopyWithAssumedAlignmentILi128EEEEEEvvEEEEvNT_6ParamsE,"a",@progbits
	.sectionflags	@""
	.align	4
.nv.constant0._ZN7cutlass13device_kernelINS_4gemm6kernel13GemmUniversalIN4cute5tupleIJiiiiEEENS1_10collective13CollectiveMmaINS1_35MainloopSm100TmaUmmaWarpSpecializedILi6ELi2ELi4ENS5_IJNS4_1CILi1EEESB_SB_EEEEENS5_IJNSA_ILi64EEENSA_ILi128EEENSA_ILi32EEEEEENS_10tfloat32_tENS5_IJlSB_lEEESI_SJ_NS4_8TiledMMAINS4_8MMA_AtomIJNS4_17SM100_MMA_TF32_SSISI_SI_fLi64ELi128ELNS4_4UMMA5MajorE0ELSO_0ELNSN_7ScaleInE0ELSP_0EEEEEENS4_6LayoutISC_NS5_IJNSA_ILi0EEEST_ST_EEEEENS5_IJNS4_10UnderscoreESW_SW_EEEEENS4_13SM90_TMA_LOADENS4_14ComposedLayoutINS4_7SwizzleILi3ELi4ELi3EEENS4_18smem_ptr_flag_bitsILi32EEENSS_INS5_IJNSA_ILi8EEESG_EEENS5_IJSG_SB_EEEEEEEvNS4_8identityESZ_S19_vS1A_EENS_8epilogue10collective18CollectiveEpilogueINS1C_23Sm100TmaWarpSpecializedILi4ELi2ELi16ELb1ELb0EEEJSH_NS5_IJNSS_ISE_SB_EENSS_ISG_SB_EEEEESI_SJ_SI_SJ_NS1C_6fusion15FusionCallbacksIS1G_NS1K_17LinearCombinationISI_fSI_fLNS_15FloatRoundStyleE2EEESH_S1J_JEEENS4_5SM1004TMEM4LOAD26SM100_TMEM_LOAD_16dp128b8xESZ_S19_NS4_17SM75_U32x4_LDSM_NENS4_14SM90_TMA_STOREES19_NS4_17SM90_U32x4_STSM_NENS4_39AutoVectorizingCopyWithAssumedAlignmentILi128EEEEEEvvEEEEvNT_6ParamsE:
	.zero		2944


//--------------------- SYMBOLS --------------------------

	.type		.nv.reservedSmem.offset0,@object
	.size		.nv.reservedSmem.offset0,0x4
	.type		.nv.reservedSmem.cap,@object
	.size		.nv.reservedSmem.cap,0x4
	.type		__assertfail,@function
